def matmul_kernel(
    a_ptr,
    b_ptr,
    c_ptr,
    M,
    N,
    K,
    stride_am,
    stride_ak,
    stride_bk,
    stride_bn,
    stride_cm,
    stride_cn,
    BLOCK_M: tl.constexpr,
    BLOCK_N: tl.constexpr,
    BLOCK_K: tl.constexpr,
    GROUP_M: tl.constexpr,
):
    pid = tl.program_id(axis=0)
    num_pid_m = tl.cdiv(M, BLOCK_M)
    num_pid_n = tl.cdiv(N, BLOCK_N)
    num_pid_in_group = GROUP_M * num_pid_n
    group_id = pid // num_pid_in_group
    first_pid_m = group_id * GROUP_M
    group_size_m = min(num_pid_m - first_pid_m, GROUP_M)
    pid_m = first_pid_m + ((pid % num_pid_in_group) % group_size_m)
    pid_n = (pid % num_pid_in_group) // group_size_m

    offs_am = (pid_m * BLOCK_M + tl.arange(0, BLOCK_M)) % M
    offs_bn = (pid_n * BLOCK_N + tl.arange(0, BLOCK_N)) % N
    offs_k = tl.arange(0, BLOCK_K)
    a_ptrs = a_ptr + offs_am[:, None] * stride_am + offs_k[None, :] * stride_ak
    b_ptrs = b_ptr + offs_k[:, None] * stride_bk + offs_bn[None, :] * stride_bn

    acc = tl.zeros((BLOCK_M, BLOCK_N), dtype=tl.float32)
    for kk in range(0, tl.cdiv(K, BLOCK_K)):
        a = tl.load(a_ptrs, mask=offs_k[None, :] < K - kk * BLOCK_K, other=0.0)
        b = tl.load(b_ptrs, mask=offs_k[:, None] < K - kk * BLOCK_K, other=0.0)
        acc = tl.dot(a, b, acc)
        a_ptrs += BLOCK_K * stride_ak
        b_ptrs += BLOCK_K * stride_bk

    c = acc.to(c_ptr.dtype.element_ty)
    offs_cm = pid_m * BLOCK_M + tl.arange(0, BLOCK_M)
    offs_cn = pid_n * BLOCK_N + tl.arange(0, BLOCK_N)
    c_ptrs = c_ptr + offs_cm[:, None] * stride_cm + offs_cn[None, :] * stride_cn
    mask = (offs_cm[:, None] < M) & (offs_cn[None, :] < N)
    tl.store(c_ptrs, c, mask=mask)

# config = {"BLOCK_K": 16, "BLOCK_M": 64, "BLOCK_N": 128, "GROUP_M": 8, "arch": "sm_80", "dtype": "fp16", "num_ctas": 1, "num_stages": 3, "num_warps": 4}
# arch = sm_80


// ===== COMPILED SASS (sm_80) =====

	.target	sm_80

	.elftype	@"ET_EXEC"


//--------------------- .note.nv.tkinfo           --------------------------
	.section	.note.nv.tkinfo,"",@"SHT_NOTE"
	.sectionflags	@"SHF_NOTE_NV_TKINFO"
	.tkinfo
        /*0018*/ 	.word	0x00000002
        /*0030*/ 	.string	""
        /*0030*/ 	.string	"ptxas"
        /*0030*/ 	.string	"Cuda compilation tools, release 13.0, V13.0.88"
        /*0030*/ 	.string	"Build cuda_13.0.r13.0/compiler.36424714_0"
        /*0030*/ 	.string	"-v  -suppress-debug-info  -lineinfo  -arch sm_80 "



//--------------------- .note.nv.cuinfo           --------------------------
	.section	.note.nv.cuinfo,"",@"SHT_NOTE"
	.sectionflags	@"SHF_NOTE_NV_CUINFO"
        /*0018*/ 	.short	0x0002
        /*001a*/ 	.short	0x0050
        /*001c*/ 	.short	0x0082
	.zero		2


//--------------------- .nv.info                  --------------------------
	.section	.nv.info,"",@"SHT_CUDA_INFO"
	.align	4


	//----- nvinfo : EIATTR_REGCOUNT
	.align		4
        /*0000*/ 	.byte	0x04, 0x2f
        /*0002*/ 	.short	(.L_1 - .L_0)
	.align		4
.L_0:
        /*0004*/ 	.word	index@(matmul_kernel)
        /*0008*/ 	.word	0x000000a7


	//----- nvinfo : EIATTR_FRAME_SIZE
	.align		4
.L_1:
        /*000c*/ 	.byte	0x04, 0x11
        /*000e*/ 	.short	(.L_3 - .L_2)
	.align		4
.L_2:
        /*0010*/ 	.word	index@(matmul_kernel)
        /*0014*/ 	.word	0x00000000


	//----- nvinfo : EIATTR_MIN_STACK_SIZE
	.align		4
.L_3:
        /*0018*/ 	.byte	0x04, 0x12
        /*001a*/ 	.short	(.L_5 - .L_4)
	.align		4
.L_4:
        /*001c*/ 	.word	index@(matmul_kernel)
        /*0020*/ 	.word	0x00000000
.L_5:


//--------------------- .nv.info.matmul_kernel    --------------------------
	.section	.nv.info.matmul_kernel,"",@"SHT_CUDA_INFO"
	.sectionflags	@""
	.align	4


	//----- nvinfo : EIATTR_CUDA_API_VERSION
	.align		4
        /*0000*/ 	.byte	0x04, 0x37
        /*0002*/ 	.short	(.L_7 - .L_6)
.L_6:
        /*0004*/ 	.word	0x00000082


	//----- nvinfo : EIATTR_SW2861232_WAR
	.align		4
.L_7:
        /*0008*/ 	.byte	0x01, 0x35
	.zero		2


	//----- nvinfo : EIATTR_PARAM_CBANK
	.align		4
        /*000c*/ 	.byte	0x04, 0x0a
        /*000e*/ 	.short	(.L_9 - .L_8)
	.align		4
.L_8:
        /*0010*/ 	.word	index@(.nv.constant0.matmul_kernel)
        /*0014*/ 	.short	0x0160
        /*0016*/ 	.short	0x0050


	//----- nvinfo : EIATTR_CBANK_PARAM_SIZE
	.align		4
.L_9:
        /*0018*/ 	.byte	0x03, 0x19
        /*001a*/ 	.short	0x0050


	//----- nvinfo : EIATTR_KPARAM_INFO
	.align		4
        /*001c*/ 	.byte	0x04, 0x17
        /*001e*/ 	.short	(.L_11 - .L_10)
.L_10:
        /*0020*/ 	.word	0x00000000
        /*0024*/ 	.short	0x000d
        /*0026*/ 	.short	0x0048
        /*0028*/ 	.byte	0x00, 0xf4, 0x21, 0x00


	//----- nvinfo : EIATTR_KPARAM_INFO
	.align		4
.L_11:
        /*002c*/ 	.byte	0x04, 0x17
        /*002e*/ 	.short	(.L_13 - .L_12)
.L_12:
        /*0030*/ 	.word	0x00000000
        /*0034*/ 	.short	0x000c
        /*0036*/ 	.short	0x0040
        /*0038*/ 	.byte	0x00, 0xf4, 0x21, 0x00


	//----- nvinfo : EIATTR_KPARAM_INFO
	.align		4
.L_13:
        /*003c*/ 	.byte	0x04, 0x17
        /*003e*/ 	.short	(.L_15 - .L_14)
.L_14:
        /*0040*/ 	.word	0x00000000
        /*0044*/ 	.short	0x000b
        /*0046*/ 	.short	0x0038
        /*0048*/ 	.byte	0x00, 0xf0, 0x11, 0x00


	//----- nvinfo : EIATTR_KPARAM_INFO
	.align		4
.L_15:
        /*004c*/ 	.byte	0x04, 0x17
        /*004e*/ 	.short	(.L_17 - .L_16)
.L_16:
        /*0050*/ 	.word	0x00000000
        /*0054*/ 	.short	0x000a
        /*0056*/ 	.short	0x0034
        /*0058*/ 	.byte	0x00, 0xf0, 0x11, 0x00


	//----- nvinfo : EIATTR_KPARAM_INFO
	.align		4
.L_17:
        /*005c*/ 	.byte	0x04, 0x17
        /*005e*/ 	.short	(.L_19 - .L_18)
.L_18:
        /*0060*/ 	.word	0x00000000
        /*0064*/ 	.short	0x0009
        /*0066*/ 	.short	0x0030
        /*0068*/ 	.byte	0x00, 0xf0, 0x11, 0x00


	//----- nvinfo : EIATTR_KPARAM_INFO
	.align		4
.L_19:
        /*006c*/ 	.byte	0x04, 0x17
        /*006e*/ 	.short	(.L_21 - .L_20)
.L_20:
        /*0070*/ 	.word	0x00000000
        /*0074*/ 	.short	0x0008
        /*0076*/ 	.short	0x002c
        /*0078*/ 	.byte	0x00, 0xf0, 0x11, 0x00


	//----- nvinfo : EIATTR_KPARAM_INFO
	.align		4
.L_21:
        /*007c*/ 	.byte	0x04, 0x17
        /*007e*/ 	.short	(.L_23 - .L_22)
.L_22:
        /*0080*/ 	.word	0x00000000
        /*0084*/ 	.short	0x0007
        /*0086*/ 	.short	0x0028
        /*0088*/ 	.byte	0x00, 0xf0, 0x11, 0x00


	//----- nvinfo : EIATTR_KPARAM_INFO
	.align		4
.L_23:
        /*008c*/ 	.byte	0x04, 0x17
        /*008e*/ 	.short	(.L_25 - .L_24)
.L_24:
        /*0090*/ 	.word	0x00000000
        /*0094*/ 	.short	0x0006
        /*0096*/ 	.short	0x0024
        /*0098*/ 	.byte	0x00, 0xf0, 0x11, 0x00


	//----- nvinfo : EIATTR_KPARAM_INFO
	.align		4
.L_25:
        /*009c*/ 	.byte	0x04, 0x17
        /*009e*/ 	.short	(.L_27 - .L_26)
.L_26:
        /*00a0*/ 	.word	0x00000000
        /*00a4*/ 	.short	0x0005
        /*00a6*/ 	.short	0x0020
        /*00a8*/ 	.byte	0x00, 0xf0, 0x11, 0x00


	//----- nvinfo : EIATTR_KPARAM_INFO
	.align		4
.L_27:
        /*00ac*/ 	.byte	0x04, 0x17
        /*00ae*/ 	.short	(.L_29 - .L_28)
.L_28:
        /*00b0*/ 	.word	0x00000000
        /*00b4*/ 	.short	0x0004
        /*00b6*/ 	.short	0x001c
        /*00b8*/ 	.byte	0x00, 0xf0, 0x11, 0x00


	//----- nvinfo : EIATTR_KPARAM_INFO
	.align		4
.L_29:
        /*00bc*/ 	.byte	0x04, 0x17
        /*00be*/ 	.short	(.L_31 - .L_30)
.L_30:
        /*00c0*/ 	.word	0x00000000
        /*00c4*/ 	.short	0x0003
        /*00c6*/ 	.short	0x0018
        /*00c8*/ 	.byte	0x00, 0xf0, 0x11, 0x00


	//----- nvinfo : EIATTR_KPARAM_INFO
	.align		4
.L_31:
        /*00cc*/ 	.byte	0x04, 0x17
        /*00ce*/ 	.short	(.L_33 - .L_32)
.L_32:
        /*00d0*/ 	.word	0x00000000
        /*00d4*/ 	.short	0x0002
        /*00d6*/ 	.short	0x0010
        /*00d8*/ 	.byte	0x00, 0xf4, 0x21, 0x00


	//----- nvinfo : EIATTR_KPARAM_INFO
	.align		4
.L_33:
        /*00dc*/ 	.byte	0x04, 0x17
        /*00de*/ 	.short	(.L_35 - .L_34)
.L_34:
        /*00e0*/ 	.word	0x00000000
        /*00e4*/ 	.short	0x0001
        /*00e6*/ 	.short	0x0008
        /*00e8*/ 	.byte	0x00, 0xf4, 0x21, 0x00


	//----- nvinfo : EIATTR_KPARAM_INFO
	.align		4
.L_35:
        /*00ec*/ 	.byte	0x04, 0x17
        /*00ee*/ 	.short	(.L_37 - .L_36)
.L_36:
        /*00f0*/ 	.word	0x00000000
        /*00f4*/ 	.short	0x0000
        /*00f6*/ 	.short	0x0000
        /*00f8*/ 	.byte	0x00, 0xf4, 0x21, 0x00


	//----- nvinfo : EIATTR_MAXREG_COUNT
	.align		4
.L_37:
        /*00fc*/ 	.byte	0x03, 0x1b
        /*00fe*/ 	.short	0x00ff


	//----- nvinfo : EIATTR_NUM_BARRIERS
	.align		4
        /*0100*/ 	.byte	0x02, 0x4c
        /*0102*/ 	.byte	0x01
	.zero		1


	//----- nvinfo : EIATTR_MERCURY_ISA_VERSION
	.align		4
        /*0104*/ 	.byte	0x03, 0x5f
        /*0106*/ 	.short	0x0000


	//----- nvinfo : EIATTR_EXIT_INSTR_OFFSETS
	.align		4
        /*0108*/ 	.byte	0x04, 0x1c
        /*010a*/ 	.short	(.L_39 - .L_38)


	//   ....[0]....
.L_38:
        /*010c*/ 	.word	0x00004790


	//   ....[1]....
        /*0110*/ 	.word	0x000047c0


	//----- nvinfo : EIATTR_REQNTID
	.align		4
.L_39:
        /*0114*/ 	.byte	0x04, 0x10
        /*0116*/ 	.short	(.L_41 - .L_40)
.L_40:
        /*0118*/ 	.word	0x00000080
        /*011c*/ 	.word	0x00000001
        /*0120*/ 	.word	0x00000001
.L_41:


//--------------------- .nv.callgraph             --------------------------
	.section	.nv.callgraph,"",@"SHT_CUDA_CALLGRAPH"
	.align	4
	.sectionentsize	8
	.align		4
        /*0000*/ 	.word	0x00000000
	.align		4
        /*0004*/ 	.word	0xffffffff
	.align		4
        /*0008*/ 	.word	0x00000000
	.align		4
        /*000c*/ 	.word	0xfffffffe
	.align		4
        /*0010*/ 	.word	0x00000000
	.align		4
        /*0014*/ 	.word	0xfffffffd
	.align		4
        /*0018*/ 	.word	0x00000000
	.align		4
        /*001c*/ 	.word	0xfffffffc


//--------------------- .nv.rel.action            --------------------------
	.section	.nv.rel.action,"",@"SHT_CUDA_RELOCINFO"
	.align	8
	.sectionentsize	8
        /*0000*/ 	.byte	0x73, 0x00, 0x00, 0x00, 0x00, 0x00, 0x00, 0x00, 0x00, 0x00, 0x00, 0x11, 0x25, 0x00, 0x05, 0x36


//--------------------- .nv.constant0.matmul_kernel --------------------------
	.section	.nv.constant0.matmul_kernel,"a",@progbits
	.sectionflags	@""
	.align	4
.nv.constant0.matmul_kernel:
	.zero		432


//--------------------- .text.matmul_kernel       --------------------------
	.section	.text.matmul_kernel,"ax",@progbits
	.sectioninfo	@"SHI_REGISTERS=167"
	.align	128
        .global         matmul_kernel
        .type           matmul_kernel,@function
        .size           matmul_kernel,(.L_x_4 - matmul_kernel)
        .other          matmul_kernel,@"STO_CUDA_ENTRY STV_DEFAULT"
matmul_kernel:
.text.matmul_kernel:
[----:B------:R-:W-:Y:S02]  /*0000*/  IMAD.MOV.U32 R1, RZ, RZ, c[0x0][0x28] ;  /* 0x00000a00ff017624 */ /* 0x000fe400078e00ff */
[----:B------:R-:W-:Y:S01]  /*0010*/  IMAD.MOV.U32 R0, RZ, RZ, c[0x0][0x17c] ;  /* 0x00005f00ff007624 */ /* 0x000fe200078e00ff */
[----:B------:R-:W0:Y:S01]  /*0020*/  S2R R5, SR_CTAID.X ;  /* 0x0000000000057919 */ /* 0x000e220000002500 */
[----:B------:R-:W-:Y:S02]  /*0030*/  ULDC UR4, c[0x0][0x180] ;  /* 0x0000600000047ab9 */ /* 0x000fe40000000800 */
[----:B------:R-:W-:Y:S01]  /*0040*/  ULDC.64 UR6, c[0x0][0x118] ;  /* 0x0000460000067ab9 */ /* 0x000fe20000000a00 */
[----:B------:R-:W-:Y:S01]  /*0050*/  IADD3 R0, R0, 0x7f, RZ ;  /* 0x0000007f00007810 */ /* 0x000fe20007ffe0ff */
[----:B------:R-:W1:Y:S03]  /*0060*/  S2R R153, SR_TID.X ;  /* 0x0000000000997919 */ /* 0x000e660000002100 */
[----:B------:R-:W-:-:S04]  /*0070*/  SHF.R.S32.HI R3, RZ, 0x1f, R0 ;  /* 0x0000001fff037819 */ /* 0x000fc80000011400 */
[----:B------:R-:W-:-:S04]  /*0080*/  LEA.HI R3, R3, R0, RZ, 0x7 ;  /* 0x0000000003037211 */ /* 0x000fc800078f38ff */
[----:B------:R-:W-:-:S05]  /*0090*/  SHF.R.S32.HI R3, RZ, 0x7, R3 ;  /* 0x00000007ff037819 */ /* 0x000fca0000011403 */
[----:B------:R-:W-:Y:S01]  /*00a0*/  IMAD.SHL.U32 R4, R3, 0x8, RZ ;  /* 0x0000000803047824 */ /* 0x000fe200078e00ff */
[----:B0-----:R-:W-:-:S04]  /*00b0*/  IABS R8, R5 ;  /* 0x0000000500087213 */ /* 0x001fc80000000000 */
[-C--:B------:R-:W-:Y:S02]  /*00c0*/  IABS R7, R4.reuse ;  /* 0x0000000400077213 */ /* 0x080fe40000000000 */
[----:B------:R-:W-:Y:S02]  /*00d0*/  IABS R10, R4 ;  /* 0x00000004000a7213 */ /* 0x000fe40000000000 */
[----:B------:R-:W0:Y:S01]  /*00e0*/  I2F.RP R0, R7 ;  /* 0x0000000700007306 */ /* 0x000e220000209400 */
[----:B-1----:R-:W-:Y:S02]  /*00f0*/  SHF.R.U32.HI R154, RZ, 0x6, R153 ;  /* 0x00000006ff9a7819 */ /* 0x002fe40000011699 */
[C---:B------:R-:W-:Y:S02]  /*0100*/  LOP3.LUT R152, R153.reuse, 0x70, RZ, 0xc0, !PT ;  /* 0x0000007099987812 */ /* 0x040fe400078ec0ff */
[----:B------:R-:W-:Y:S02]  /*0110*/  SGXT.U32 R154, R154, 0x1 ;  /* 0x000000019a9a781a */ /* 0x000fe40000000000 */
[----:B------:R-:W-:-:S02]  /*0120*/  LOP3.LUT R151, R153, 0xf, RZ, 0xc0, !PT ;  /* 0x0000000f99977812 */ /* 0x000fc400078ec0ff */
[C---:B------:R-:W-:Y:S02]  /*0130*/  LOP3.LUT R150, R154.reuse, 0x2, RZ, 0xfc, !PT ;  /* 0x000000029a967812 */ /* 0x040fe400078efcff */
[C---:B------:R-:W-:Y:S02]  /*0140*/  LOP3.LUT R149, R154.reuse, 0x4, RZ, 0xfc, !PT ;  /* 0x000000049a957812 */ /* 0x040fe400078efcff */
[C---:B------:R-:W-:Y:S02]  /*0150*/  LOP3.LUT R148, R154.reuse, 0x6, RZ, 0xfc, !PT ;  /* 0x000000069a947812 */ /* 0x040fe400078efcff */
[C---:B------:R-:W-:Y:S01]  /*0160*/  LOP3.LUT R147, R154.reuse, 0x8, RZ, 0xfc, !PT ;  /* 0x000000089a937812 */ /* 0x040fe200078efcff */
[----:B0-----:R-:W0:Y:S01]  /*0170*/  MUFU.RCP R0, R0 ;  /* 0x0000000000007308 */ /* 0x001e220000001000 */
[C---:B------:R-:W-:Y:S02]  /*0180*/  LOP3.LUT R146, R154.reuse, 0xa, RZ, 0xfc, !PT ;  /* 0x0000000a9a927812 */ /* 0x040fe400078efcff */
[----:B------:R-:W-:-:S02]  /*0190*/  LOP3.LUT R145, R154, 0xc, RZ, 0xfc, !PT ;  /* 0x0000000c9a917812 */ /* 0x000fc400078efcff */
[----:B------:R-:W-:Y:S02]  /*01a0*/  LOP3.LUT R144, R154, 0xe, RZ, 0xfc, !PT ;  /* 0x0000000e9a907812 */ /* 0x000fe400078efcff */
[----:B0-----:R-:W-:Y:S01]  /*01b0*/  IADD3 R2, R0, 0xffffffe, RZ ;  /* 0x0ffffffe00027810 */ /* 0x001fe20007ffe0ff */
[----:B------:R-:W-:-:S03]  /*01c0*/  IMAD.MOV R0, RZ, RZ, -R10 ;  /* 0x000000ffff007224 */ /* 0x000fc600078e0a0a */
[----:B------:R0:W1:Y:S02]  /*01d0*/  F2I.FTZ.U32.TRUNC.NTZ R3, R2 ;  /* 0x0000000200037305 */ /* 0x000064000021f000 */
[----:B0-----:R-:W-:Y:S02]  /*01e0*/  IMAD.MOV.U32 R2, RZ, RZ, RZ ;  /* 0x000000ffff027224 */ /* 0x001fe400078e00ff */
[----:B-1----:R-:W-:-:S04]  /*01f0*/  IMAD.MOV R6, RZ, RZ, -R3 ;  /* 0x000000ffff067224 */ /* 0x002fc800078e0a03 */
[----:B------:R-:W-:Y:S02]  /*0200*/  IMAD R9, R6, R7, RZ ;  /* 0x0000000706097224 */ /* 0x000fe400078e02ff */
[----:B------:R-:W-:Y:S02]  /*0210*/  IMAD.MOV.U32 R6, RZ, RZ, R8 ;  /* 0x000000ffff067224 */ /* 0x000fe400078e0008 */
[----:B------:R-:W-:-:S06]  /*0220*/  IMAD.HI.U32 R3, R3, R9, R2 ;  /* 0x0000000903037227 */ /* 0x000fcc00078e0002 */
[----:B------:R-:W-:-:S04]  /*0230*/  IMAD.HI.U32 R3, R3, R6, RZ ;  /* 0x0000000603037227 */ /* 0x000fc800078e00ff */
[----:B------:R-:W-:-:S05]  /*0240*/  IMAD R0, R3, R0, R6 ;  /* 0x0000000003007224 */ /* 0x000fca00078e0206 */
[----:B------:R-:W-:-:S13]  /*0250*/  ISETP.GT.U32.AND P1, PT, R7, R0, PT ;  /* 0x000000000700720c */ /* 0x000fda0003f24070 */
[----:B------:R-:W-:Y:S01]  /*0260*/  @!P1 IMAD.IADD R0, R0, 0x1, -R7 ;  /* 0x0000000100009824 */ /* 0x000fe200078e0a07 */
[----:B------:R-:W-:Y:S02]  /*0270*/  @!P1 IADD3 R3, R3, 0x1, RZ ;  /* 0x0000000103039810 */ /* 0x000fe40007ffe0ff */
[----:B------:R-:W-:Y:S02]  /*0280*/  ISETP.NE.AND P1, PT, R4, RZ, PT ;  /* 0x000000ff0400720c */ /* 0x000fe40003f25270 */
[----:B------:R-:W-:Y:S02]  /*0290*/  ISETP.GE.U32.AND P0, PT, R0, R7, PT ;  /* 0x000000070000720c */ /* 0x000fe40003f06070 */
[----:B------:R-:W-:-:S04]  /*02a0*/  LOP3.LUT R0, R5, R4, RZ, 0x3c, !PT ;  /* 0x0000000405007212 */ /* 0x000fc800078e3cff */
[----:B------:R-:W-:Y:S01]  /*02b0*/  ISETP.GE.AND P2, PT, R0, RZ, PT ;  /* 0x000000ff0000720c */ /* 0x000fe20003f46270 */
[----:B------:R-:W-:-:S05]  /*02c0*/  IMAD.MOV.U32 R0, RZ, RZ, c[0x0][0x178] ;  /* 0x00005e00ff007624 */ /* 0x000fca00078e00ff */
[----:B------:R-:W-:Y:S02]  /*02d0*/  IADD3 R0, R0, 0x3f, RZ ;  /* 0x0000003f00007810 */ /* 0x000fe40007ffe0ff */
[----:B------:R-:W-:-:S05]  /*02e0*/  @P0 IADD3 R3, R3, 0x1, RZ ;  /* 0x0000000103030810 */ /* 0x000fca0007ffe0ff */
[----:B------:R-:W-:Y:S01]  /*02f0*/  IMAD.MOV.U32 R2, RZ, RZ, R3 ;  /* 0x000000ffff027224 */ /* 0x000fe200078e0003 */
[----:B------:R-:W-:-:S03]  /*0300*/  SHF.R.S32.HI R3, RZ, 0x1f, R0 ;  /* 0x0000001fff037819 */ /* 0x000fc60000011400 */
[----:B------:R-:W-:Y:S01]  /*0310*/  @!P2 IMAD.MOV R2, RZ, RZ, -R2 ;  /* 0x000000ffff02a224 */ /* 0x000fe200078e0a02 */
[----:B------:R-:W-:Y:S02]  /*0320*/  @!P1 LOP3.LUT R2, RZ, R4, RZ, 0x33, !PT ;  /* 0x00000004ff029212 */ /* 0x000fe400078e33ff */
[----:B------:R-:W-:-:S03]  /*0330*/  LEA.HI R3, R3, R0, RZ, 0x6 ;  /* 0x0000000003037211 */ /* 0x000fc600078f30ff */
[----:B------:R-:W-:Y:S02]  /*0340*/  IMAD.SHL.U32 R6, R2, 0x8, RZ ;  /* 0x0000000802067824 */ /* 0x000fe400078e00ff */
[----:B------:R-:W-:-:S03]  /*0350*/  IMAD.MOV R2, RZ, RZ, -R2 ;  /* 0x000000ffff027224 */ /* 0x000fc600078e0a02 */
[----:B------:R-:W-:Y:S01]  /*0360*/  LEA.HI.SX32 R3, R3, -R6, 0x1a ;  /* 0x8000000603037211 */ /* 0x000fe200078fd2ff */
[----:B------:R-:W-:-:S03]  /*0370*/  IMAD R4, R4, R2, R5 ;  /* 0x0000000204047224 */ /* 0x000fc600078e0205 */
[----:B------:R-:W-:Y:S02]  /*0380*/  IMNMX R11, R3, 0x8, PT ;  /* 0x00000008030b7817 */ /* 0x000fe40003800200 */
[----:B------:R-:W-:Y:S02]  /*0390*/  IABS R9, R4 ;  /* 0x0000000400097213 */ /* 0x000fe40000000000 */
[----:B------:R-:W-:-:S04]  /*03a0*/  IABS R7, R11 ;  /* 0x0000000b00077213 */ /* 0x000fc80000000000 */
[----:B------:R-:W0:Y:S08]  /*03b0*/  I2F.RP R0, R7 ;  /* 0x0000000700007306 */ /* 0x000e300000209400 */
[----:B0-----:R-:W0:Y:S02]  /*03c0*/  MUFU.RCP R0, R0 ;  /* 0x0000000000007308 */ /* 0x001e240000001000 */
[----:B0-----:R-:W-:-:S06]  /*03d0*/  IADD3 R3, R0, 0xffffffe, RZ ;  /* 0x0ffffffe00037810 */ /* 0x001fcc0007ffe0ff */
[----:B------:R-:W0:Y:S02]  /*03e0*/  F2I.FTZ.U32.TRUNC.NTZ R3, R3 ;  /* 0x0000000300037305 */ /* 0x000e24000021f000 */
[----:B0-----:R-:W-:-:S04]  /*03f0*/  IMAD.MOV R8, RZ, RZ, -R3 ;  /* 0x000000ffff087224 */ /* 0x001fc800078e0a03 */
[----:B------:R-:W-:Y:S01]  /*0400*/  IMAD.MOV.U32 R2, RZ, RZ, R8 ;  /* 0x000000ffff027224 */ /* 0x000fe200078e0008 */
[----:B------:R-:W-:-:S03]  /*0410*/  IABS R8, R11 ;  /* 0x0000000b00087213 */ /* 0x000fc60000000000 */
[----:B------:R-:W-:Y:S02]  /*0420*/  IMAD R5, R2, R7, RZ ;  /* 0x0000000702057224 */ /* 0x000fe400078e02ff */
[----:B------:R-:W-:Y:S02]  /*0430*/  IMAD.MOV.U32 R2, RZ, RZ, RZ ;  /* 0x000000ffff027224 */ /* 0x000fe400078e00ff */
[----:B------:R-:W-:Y:S02]  /*0440*/  IMAD.MOV R0, RZ, RZ, -R8 ;  /* 0x000000ffff007224 */ /* 0x000fe400078e0a08 */
[----:B------:R-:W-:-:S04]  /*0450*/  IMAD.HI.U32 R2, R3, R5, R2 ;  /* 0x0000000503027227 */ /* 0x000fc800078e0002 */
[----:B------:R-:W-:Y:S02]  /*0460*/  IMAD.MOV.U32 R8, RZ, RZ, c[0x0][0x180] ;  /* 0x00006000ff087624 */ /* 0x000fe400078e00ff */
[----:B------:R-:W-:-:S03]  /*0470*/  IMAD.HI.U32 R2, R2, R9, RZ ;  /* 0x0000000902027227 */ /* 0x000fc600078e00ff */
[----:B------:R-:W-:Y:S01]  /*0480*/  IADD3 R8, R8, 0xf, RZ ;  /* 0x0000000f08087810 */ /* 0x000fe20007ffe0ff */
[----:B------:R-:W-:-:S05]  /*0490*/  IMAD R0, R2, R0, R9 ;  /* 0x0000000002007224 */ /* 0x000fca00078e0209 */
[----:B------:R-:W-:-:S13]  /*04a0*/  ISETP.GT.U32.AND P1, PT, R7, R0, PT ;  /* 0x000000000700720c */ /* 0x000fda0003f24070 */
[----:B------:R-:W-:Y:S01]  /*04b0*/  @!P1 IMAD.IADD R0, R0, 0x1, -R7 ;  /* 0x0000000100009824 */ /* 0x000fe200078e0a07 */
[----:B------:R-:W-:Y:S02]  /*04c0*/  @!P1 IADD3 R2, R2, 0x1, RZ ;  /* 0x0000000102029810 */ /* 0x000fe40007ffe0ff */
[----:B------:R-:W-:Y:S02]  /*04d0*/  ISETP.NE.AND P1, PT, R11, RZ, PT ;  /* 0x000000ff0b00720c */ /* 0x000fe40003f25270 */
[----:B------:R-:W-:Y:S02]  /*04e0*/  ISETP.GE.U32.AND P0, PT, R0, R7, PT ;  /* 0x000000070000720c */ /* 0x000fe40003f06070 */
[----:B------:R-:W-:-:S04]  /*04f0*/  LOP3.LUT R0, R4, R11, RZ, 0x3c, !PT ;  /* 0x0000000b04007212 */ /* 0x000fc800078e3cff */
[----:B------:R-:W-:-:S07]  /*0500*/  ISETP.GE.AND P2, PT, R0, RZ, PT ;  /* 0x000000ff0000720c */ /* 0x000fce0003f46270 */
[----:B------:R-:W-:Y:S02]  /*0510*/  @P0 IADD3 R2, R2, 0x1, RZ ;  /* 0x0000000102020810 */ /* 0x000fe40007ffe0ff */
[----:B------:R-:W-:-:S03]  /*0520*/  ISETP.GT.AND P0, PT, R8, 0xf, PT ;  /* 0x0000000f0800780c */ /* 0x000fc60003f04270 */
[----:B------:R-:W-:Y:S01]  /*0530*/  IMAD.MOV.U32 R143, RZ, RZ, R2 ;  /* 0x000000ffff8f7224 */ /* 0x000fe200078e0002 */
[----:B------:R-:W-:-:S03]  /*0540*/  LOP3.LUT R2, R153, 0x3f, RZ, 0xc0, !PT ;  /* 0x0000003f99027812 */ /* 0x000fc600078ec0ff */
[----:B------:R-:W-:Y:S01]  /*0550*/  @!P2 IMAD.MOV R143, RZ, RZ, -R143 ;  /* 0x000000ffff8fa224 */ /* 0x000fe200078e0a8f */
[----:B------:R-:W-:-:S05]  /*0560*/  @!P1 LOP3.LUT R143, RZ, R11, RZ, 0x33, !PT ;  /* 0x0000000bff8f9212 */ /* 0x000fca00078e33ff */
[----:B------:R-:W-:Y:S02]  /*0570*/  IMAD.MOV R0, RZ, RZ, -R143 ;  /* 0x000000ffff007224 */ /* 0x000fe400078e0a8f */
[----:B------:R-:W-:Y:S02]  /*0580*/  IMAD.SHL.U32 R143, R143, 0x80, RZ ;  /* 0x000000808f8f7824 */ /* 0x000fe400078e00ff */
[----:B------:R-:W-:-:S04]  /*0590*/  IMAD R0, R11, R0, R4 ;  /* 0x000000000b007224 */ /* 0x000fc800078e0204 */
[----:B------:R-:W-:-:S04]  /*05a0*/  IMAD.IADD R3, R6, 0x1, R0 ;  /* 0x0000000106037824 */ /* 0x000fc800078e0200 */
[----:B------:R-:W-:Y:S01]  /*05b0*/  IMAD R142, R3, 0x40, R2 ;  /* 0x00000040038e7824 */ /* 0x000fe200078e0202 */
[----:B------:R-:W-:Y:S05]  /*05c0*/  @P0 BRA `(.L_x_0) ;  /* 0x0000013000000947 */ /* 0x000fea0003800000 */
[----:B------:R-:W-:Y:S01]  /*05d0*/  IMAD.SHL.U32 R141, R153, 0x20, RZ ;  /* 0x00000020998d7824 */ /* 0x000fe200078e00ff */
[----:B------:R-:W-:Y:S01]  /*05e0*/  CS2R R64, SRZ ;  /* 0x0000000000407805 */ /* 0x000fe2000001ff00 */
        /* <DEDUP_REMOVED lines=15> */
[----:B------:R-:W-:Y:S01]  /*06e0*/  LOP3.LUT R140, R141, 0x60, RZ, 0xc0, !PT ;  /* 0x000000608d8c7812 */ /* 0x000fe200078ec0ff */
[----:B------:R-:W-:Y:S05]  /*06f0*/  BRA `(.L_x_1) ;  /* 0x0000235000007947 */ /* 0x000fea0003800000 */
.L_x_0:
[----:B------:R-:W-:Y:S01]  /*0700*/  IABS R24, c[0x0][0x17c] ;  /* 0x00005f0000187a13 */ /* 0x000fe20000000000 */
[----:B------:R-:W-:Y:S01]  /*0710*/  IMAD.SHL.U32 R141, R153, 0x20, RZ ;  /* 0x00000020998d7824 */ /* 0x000fe200078e00ff */
[----:B------:R-:W-:Y:S01]  /*0720*/  IABS R3, c[0x0][0x178] ;  /* 0x00005e0000037a13 */ /* 0x000fe20000000000 */
[----:B------:R-:W-:Y:S01]  /*0730*/  IMAD.SHL.U32 R105, R2, 0x2, RZ ;  /* 0x0000000202697824 */ /* 0x000fe200078e00ff */
[----:B------:R-:W0:Y:S01]  /*0740*/  I2F.RP R9, R24 ;  /* 0x0000001800097306 */ /* 0x000e220000209400 */
[----:B------:R-:W-:Y:S01]  /*0750*/  LEA.HI R26, R152, R143, RZ, 0x1c ;  /* 0x0000008f981a7211 */ /* 0x000fe200078fe0ff */
[----:B------:R-:W-:Y:S01]  /*0760*/  CS2R R64, SRZ ;  /* 0x0000000000407805 */ /* 0x000fe2000001ff00 */
[----:B------:R-:W-:Y:S01]  /*0770*/  LOP3.LUT R140, R141, 0x60, RZ, 0xc0, !PT ;  /* 0x000000608d8c7812 */ /* 0x000fe200078ec0ff */
[----:B------:R-:W-:Y:S01]  /*0780*/  CS2R R66, SRZ ;  /* 0x0000000000427805 */ /* 0x000fe2000001ff00 */
[C---:B------:R-:W-:Y:S01]  /*0790*/  IADD3 R0, R26.reuse, 0x78, RZ ;  /* 0x000000781a007810 */ /* 0x040fe20007ffe0ff */
[----:B------:R-:W-:Y:S01]  /*07a0*/  CS2R R68, SRZ ;  /* 0x0000000000447805 */ /* 0x000fe2000001ff00 */
[----:B------:R-:W-:Y:S01]  /*07b0*/  IADD3 R6, R26, 0x70, RZ ;  /* 0x000000701a067810 */ /* 0x000fe20007ffe0ff */
[----:B------:R-:W1:Y:S01]  /*07c0*/  I2F.RP R10, R3 ;  /* 0x00000003000a7306 */ /* 0x000e620000209400 */
[----:B------:R-:W-:Y:S01]  /*07d0*/  ISETP.GE.AND P1, PT, R0, RZ, PT ;  /* 0x000000ff0000720c */ /* 0x000fe20003f26270 */
[----:B------:R-:W-:Y:S01]  /*07e0*/  CS2R R70, SRZ ;  /* 0x0000000000467805 */ /* 0x000fe2000001ff00 */
[----:B------:R-:W-:Y:S01]  /*07f0*/  IABS R0, R0 ;  /* 0x0000000000007213 */ /* 0x000fe20000000000 */
[----:B------:R-:W-:Y:S01]  /*0800*/  CS2R R72, SRZ ;  /* 0x0000000000487805 */ /* 0x000fe2000001ff00 */
[----:B------:R-:W-:Y:S01]  /*0810*/  IABS R13, R6 ;  /* 0x00000006000d7213 */ /* 0x000fe20000000000 */
[----:B------:R-:W-:Y:S01]  /*0820*/  CS2R R74, SRZ ;  /* 0x00000000004a7805 */ /* 0x000fe2000001ff00 */
[----:B------:R-:W-:Y:S01]  /*0830*/  ISETP.GE.AND P2, PT, R6, RZ, PT ;  /* 0x000000ff0600720c */ /* 0x000fe20003f46270 */
[----:B0-----:R-:W0:Y:S01]  /*0840*/  MUFU.RCP R9, R9 ;  /* 0x0000000900097308 */ /* 0x001e220000001000 */
[C---:B------:R-:W-:Y:S01]  /*0850*/  IADD3 R28, R26.reuse, 0x50, RZ ;  /* 0x000000501a1c7810 */ /* 0x040fe20007ffe0ff */
[----:B------:R-:W-:Y:S01]  /*0860*/  CS2R R76, SRZ ;  /* 0x00000000004c7805 */ /* 0x000fe2000001ff00 */
[C---:B------:R-:W-:Y:S01]  /*0870*/  IADD3 R30, R26.reuse, 0x48, RZ ;  /* 0x000000481a1e7810 */ /* 0x040fe20007ffe0ff */
[----:B------:R-:W-:Y:S01]  /*0880*/  CS2R R78, SRZ ;  /* 0x00000000004e7805 */ /* 0x000fe2000001ff00 */
[----:B------:R-:W-:Y:S01]  /*0890*/  IABS R17, R28 ;  /* 0x0000001c00117213 */ /* 0x000fe20000000000 */
[----:B------:R-:W-:Y:S01]  /*08a0*/  CS2R R60, SRZ ;  /* 0x00000000003c7805 */ /* 0x000fe2000001ff00 */
[----:B------:R-:W-:Y:S01]  /*08b0*/  IABS R19, R30 ;  /* 0x0000001e00137213 */ /* 0x000fe20000000000 */
[----:B-1----:R-:W1:Y:S01]  /*08c0*/  MUFU.RCP R10, R10 ;  /* 0x0000000a000a7308 */ /* 0x002e620000001000 */
[C---:B------:R-:W-:Y:S01]  /*08d0*/  IADD3 R32, R26.reuse, 0x40, RZ ;  /* 0x000000401a207810 */ /* 0x040fe20007ffe0ff */
[----:B------:R-:W-:Y:S01]  /*08e0*/  CS2R R62, SRZ ;  /* 0x00000000003e7805 */ /* 0x000fe2000001ff00 */
[C---:B------:R-:W-:Y:S01]  /*08f0*/  IADD3 R33, R26.reuse, 0x38, RZ ;  /* 0x000000381a217810 */ /* 0x040fe20007ffe0ff */
[----:B------:R-:W-:Y:S01]  /*0900*/  CS2R R56, SRZ ;  /* 0x0000000000387805 */ /* 0x000fe2000001ff00 */
[C---:B------:R-:W-:Y:S01]  /*0910*/  IADD3 R34, R26.reuse, 0x30, RZ ;  /* 0x000000301a227810 */ /* 0x040fe20007ffe0ff */
[----:B------:R-:W-:Y:S01]  /*0920*/  CS2R R58, SRZ ;  /* 0x00000000003a7805 */ /* 0x000fe2000001ff00 */
[C---:B------:R-:W-:Y:S01]  /*0930*/  IADD3 R35, R26.reuse, 0x28, RZ ;  /* 0x000000281a237810 */ /* 0x040fe20007ffe0ff */
[----:B------:R-:W-:Y:S01]  /*0940*/  CS2R R52, SRZ ;  /* 0x0000000000347805 */ /* 0x000fe2000001ff00 */
[----:B0-----:R-:W-:Y:S01]  /*0950*/  IADD3 R4, R9, 0xffffffe, RZ ;  /* 0x0ffffffe09047810 */ /* 0x001fe20007ffe0ff */
[----:B------:R-:W-:Y:S01]  /*0960*/  CS2R R54, SRZ ;  /* 0x0000000000367805 */ /* 0x000fe2000001ff00 */
[----:B------:R-:W-:Y:S01]  /*0970*/  IADD3 R9, R26, 0x68, RZ ;  /* 0x000000681a097810 */ /* 0x000fe20007ffe0ff */
[----:B------:R-:W-:Y:S01]  /*0980*/  CS2R R48, SRZ ;  /* 0x0000000000307805 */ /* 0x000fe2000001ff00 */
[----:B------:R0:W2:Y:S01]  /*0990*/  F2I.FTZ.U32.TRUNC.NTZ R5, R4 ;  /* 0x0000000400057305 */ /* 0x0000a2000021f000 */
[----:B------:R-:W-:Y:S01]  /*09a0*/  IABS R21, R34 ;  /* 0x0000002200157213 */ /* 0x000fe20000000000 */
[----:B------:R-:W-:Y:S01]  /*09b0*/  CS2R R50, SRZ ;  /* 0x0000000000327805 */ /* 0x000fe2000001ff00 */
[----:B-1----:R-:W-:Y:S01]  /*09c0*/  IADD3 R7, R10, 0xffffffe, RZ ;  /* 0x0ffffffe0a077810 */ /* 0x002fe20007ffe0ff */
[----:B------:R-:W-:Y:S01]  /*09d0*/  CS2R R44, SRZ ;  /* 0x00000000002c7805 */ /* 0x000fe2000001ff00 */
[----:B------:R-:W-:Y:S01]  /*09e0*/  IABS R15, R9 ;  /* 0x00000009000f7213 */ /* 0x000fe20000000000 */
[----:B------:R-:W-:Y:S01]  /*09f0*/  CS2R R46, SRZ ;  /* 0x00000000002e7805 */ /* 0x000fe2000001ff00 */
[----:B------:R-:W-:Y:S01]  /*0a00*/  ISETP.GE.AND P5, PT, R9, RZ, PT ;  /* 0x000000ff0900720c */ /* 0x000fe20003fa6270 */
[----:B------:R-:W-:Y:S01]  /*0a10*/  CS2R R40, SRZ ;  /* 0x0000000000287805 */ /* 0x000fe2000001ff00 */
[----:B0-----:R-:W-:Y:S01]  /*0a20*/  IMAD.MOV.U32 R4, RZ, RZ, RZ ;  /* 0x000000ffff047224 */ /* 0x001fe200078e00ff */
[----:B------:R-:W0:Y:S01]  /*0a30*/  F2I.FTZ.U32.TRUNC.NTZ R7, R7 ;  /* 0x0000000700077305 */ /* 0x000e22000021f000 */
[----:B------:R-:W-:Y:S01]  /*0a40*/  IABS R25, R35 ;  /* 0x0000002300197213 */ /* 0x000fe20000000000 */
[----:B------:R-:W-:Y:S01]  /*0a50*/  CS2R R42, SRZ ;  /* 0x00000000002a7805 */ /* 0x000fe2000001ff00 */
[C---:B------:R-:W-:Y:S01]  /*0a60*/  IADD3 R36, R26.reuse, 0x20, RZ ;  /* 0x000000201a247810 */ /* 0x040fe20007ffe0ff */
[----:B------:R-:W-:Y:S01]  /*0a70*/  CS2R R88, SRZ ;  /* 0x0000000000587805 */ /* 0x000fe2000001ff00 */
[C---:B------:R-:W-:Y:S01]  /*0a80*/  IADD3 R37, R26.reuse, 0x18, RZ ;  /* 0x000000181a257810 */ /* 0x040fe20007ffe0ff */
[----:B--2---:R-:W-:Y:S01]  /*0a90*/  IMAD.MOV R11, RZ, RZ, -R5 ;  /* 0x000000ffff0b7224 */ /* 0x004fe200078e0a05 */
[C---:B------:R-:W-:Y:S01]  /*0aa0*/  IADD3 R38, R26.reuse, 0x10, RZ ;  /* 0x000000101a267810 */ /* 0x040fe20007ffe0ff */
[----:B------:R-:W-:Y:S01]  /*0ab0*/  CS2R R90, SRZ ;  /* 0x00000000005a7805 */ /* 0x000fe2000001ff00 */
[----:B------:R-:W-:Y:S01]  /*0ac0*/  IADD3 R39, R26, 0x8, RZ ;  /* 0x000000081a277810 */ /* 0x000fe20007ffe0ff */
[----:B------:R-:W-:Y:S01]  /*0ad0*/  IMAD R11, R11, R24, RZ ;  /* 0x000000180b0b7224 */ /* 0x000fe200078e02ff */
[----:B------:R-:W-:-:S02]  /*0ae0*/  IABS R27, R38 ;  /* 0x00000026001b7213 */ /* 0x000fc40000000000 */
[----:B------:R-:W-:Y:S01]  /*0af0*/  IABS R29, R39 ;  /* 0x00000027001d7213 */ /* 0x000fe20000000000 */
[----:B------:R-:W-:Y:S01]  /*0b00*/  IMAD.HI.U32 R4, R5, R11, R4 ;  /* 0x0000000b05047227 */ /* 0x000fe200078e0004 */
[----:B------:R-:W-:-:S03]  /*0b10*/  IABS R31, R26 ;  /* 0x0000001a001f7213 */ /* 0x000fc60000000000 */
[----:B------:R-:W-:Y:S02]  /*0b20*/  IMAD.MOV.U32 R11, RZ, RZ, R0 ;  /* 0x000000ffff0b7224 */ /* 0x000fe400078e0000 */
[----:B------:R-:W-:-:S04]  /*0b30*/  IMAD.HI.U32 R5, R4, R13, RZ ;  /* 0x0000000d04057227 */ /* 0x000fc800078e00ff */
[----:B------:R-:W-:-:S04]  /*0b40*/  IMAD.HI.U32 R0, R4, R11, RZ ;  /* 0x0000000b04007227 */ /* 0x000fc800078e00ff */
[----:B------:R-:W-:Y:S02]  /*0b50*/  IMAD.MOV R0, RZ, RZ, -R0 ;  /* 0x000000ffff007224 */ /* 0x000fe400078e0a00 */
[----:B------:R-:W-:Y:S02]  /*0b60*/  IMAD.MOV R5, RZ, RZ, -R5 ;  /* 0x000000ffff057224 */ /* 0x000fe400078e0a05 */
[C---:B------:R-:W-:Y:S02]  /*0b70*/  IMAD R0, R24.reuse, R0, R11 ;  /* 0x0000000018007224 */ /* 0x040fe400078e020b */
[----:B------:R-:W-:Y:S02]  /*0b80*/  IMAD R5, R24, R5, R13 ;  /* 0x0000000518057224 */ /* 0x000fe400078e020d */
[----:B------:R-:W-:Y:S01]  /*0b90*/  IMAD.HI.U32 R6, R4, R15, RZ ;  /* 0x0000000f04067227 */ /* 0x000fe200078e00ff */
[C---:B------:R-:W-:Y:S02]  /*0ba0*/  ISETP.GT.U32.AND P3, PT, R24.reuse, R0, PT ;  /* 0x000000001800720c */ /* 0x040fe40003f64070 */
[----:B------:R-:W-:Y:S01]  /*0bb0*/  ISETP.GT.U32.AND P6, PT, R24, R5, PT ;  /* 0x000000051800720c */ /* 0x000fe20003fc4070 */
[----:B0-----:R-:W-:-:S02]  /*0bc0*/  IMAD.MOV R10, RZ, RZ, -R7 ;  /* 0x000000ffff0a7224 */ /* 0x001fc400078e0a07 */
[----:B------:R-:W-:Y:S02]  /*0bd0*/  IMAD.MOV R9, RZ, RZ, -R6 ;  /* 0x000000ffff097224 */ /* 0x000fe400078e0a06 */
[----:B------:R-:W-:Y:S02]  /*0be0*/  IMAD R23, R10, R3, RZ ;  /* 0x000000030a177224 */ /* 0x000fe400078e02ff */
[----:B------:R-:W-:Y:S02]  /*0bf0*/  IMAD.MOV.U32 R6, RZ, RZ, RZ ;  /* 0x000000ffff067224 */ /* 0x000fe400078e00ff */
[----:B------:R-:W-:-:S04]  /*0c00*/  IMAD.HI.U32 R10, R4, R17, RZ ;  /* 0x00000011040a7227 */ /* 0x000fc800078e00ff */
[----:B------:R-:W-:Y:S02]  /*0c10*/  @!P3 IMAD.IADD R0, R0, 0x1, -R24 ;  /* 0x000000010000b824 */ /* 0x000fe400078e0a18 */
[----:B------:R-:W-:Y:S01]  /*0c20*/  IMAD.HI.U32 R23, R7, R23, R6 ;  /* 0x0000001707177227 */ /* 0x000fe200078e0006 */
[----:B------:R-:W-:Y:S02]  /*0c30*/  IADD3 R6, R26, 0x60, RZ ;  /* 0x000000601a067810 */ /* 0x000fe40007ffe0ff */
[C---:B------:R-:W-:Y:S01]  /*0c40*/  ISETP.GT.U32.AND P3, PT, R24.reuse, R0, PT ;  /* 0x000000001800720c */ /* 0x040fe20003f64070 */
[----:B------:R-:W-:Y:S01]  /*0c50*/  IMAD R7, R24, R9, R15 ;  /* 0x0000000918077224 */ /* 0x000fe200078e020f */
[----:B------:R-:W-:Y:S01]  /*0c60*/  IADD3 R9, R26, 0x58, RZ ;  /* 0x000000581a097810 */ /* 0x000fe20007ffe0ff */
[----:B------:R-:W-:Y:S01]  /*0c70*/  @!P6 IMAD.IADD R5, R5, 0x1, -R24 ;  /* 0x000000010505e824 */ /* 0x000fe200078e0a18 */
[----:B------:R-:W-:Y:S01]  /*0c80*/  IABS R13, R6 ;  /* 0x00000006000d7213 */ /* 0x000fe20000000000 */
[----:B------:R-:W-:Y:S01]  /*0c90*/  IMAD.MOV R14, RZ, RZ, -R10 ;  /* 0x000000ffff0e7224 */ /* 0x000fe200078e0a0a */
[----:B------:R-:W-:Y:S01]  /*0ca0*/  IABS R15, R9 ;  /* 0x00000009000f7213 */ /* 0x000fe20000000000 */
[----:B------:R-:W-:Y:S01]  /*0cb0*/  IMAD.HI.U32 R11, R4, R19, RZ ;  /* 0x00000013040b7227 */ /* 0x000fe200078e00ff */
[----:B------:R-:W-:-:S02]  /*0cc0*/  ISETP.GE.AND P0, PT, R6, RZ, PT ;  /* 0x000000ff0600720c */ /* 0x000fc40003f06270 */
[----:B------:R-:W-:Y:S01]  /*0cd0*/  ISETP.GT.U32.AND P6, PT, R24, R5, PT ;  /* 0x000000051800720c */ /* 0x000fe20003fc4070 */
[----:B------:R-:W-:Y:S01]  /*0ce0*/  IMAD.HI.U32 R6, R4, R13, RZ ;  /* 0x0000000d04067227 */ /* 0x000fe200078e00ff */
[----:B------:R-:W-:-:S03]  /*0cf0*/  ISETP.GE.AND P4, PT, R9, RZ, PT ;  /* 0x000000ff0900720c */ /* 0x000fc60003f86270 */
[----:B------:R-:W-:-:S04]  /*0d00*/  IMAD.HI.U32 R9, R4, R15, RZ ;  /* 0x0000000f04097227 */ /* 0x000fc800078e00ff */
[----:B------:R-:W-:Y:S02]  /*0d10*/  IMAD.MOV R6, RZ, RZ, -R6 ;  /* 0x000000ffff067224 */ /* 0x000fe400078e0a06 */
[--C-:B------:R-:W-:Y:S01]  /*0d20*/  @!P3 IMAD.IADD R0, R0, 0x1, -R24.reuse ;  /* 0x000000010000b824 */ /* 0x100fe200078e0a18 */
[C---:B------:R-:W-:Y:S01]  /*0d30*/  ISETP.GT.U32.AND P3, PT, R24.reuse, R7, PT ;  /* 0x000000071800720c */ /* 0x040fe20003f64070 */
[----:B------:R-:W-:Y:S02]  /*0d40*/  IMAD.MOV R12, RZ, RZ, -R9 ;  /* 0x000000ffff0c7224 */ /* 0x000fe400078e0a09 */
[C---:B------:R-:W-:Y:S02]  /*0d50*/  IMAD R9, R24.reuse, R6, R13 ;  /* 0x0000000618097224 */ /* 0x040fe400078e020d */
[----:B------:R-:W-:Y:S02]  /*0d60*/  @!P6 IMAD.IADD R5, R5, 0x1, -R24 ;  /* 0x000000010505e824 */ /* 0x000fe400078e0a18 */
[C---:B------:R-:W-:Y:S01]  /*0d70*/  IMAD R10, R24.reuse, R12, R15 ;  /* 0x0000000c180a7224 */ /* 0x040fe200078e020f */
[----:B------:R-:W-:Y:S01]  /*0d80*/  ISETP.GT.U32.AND P6, PT, R24, R9, PT ;  /* 0x000000091800720c */ /* 0x000fe20003fc4070 */
[----:B------:R-:W-:-:S02]  /*0d90*/  IMAD.MOV R16, RZ, RZ, -R11 ;  /* 0x000000ffff107224 */ /* 0x000fc400078e0a0b */
[C---:B------:R-:W-:Y:S01]  /*0da0*/  IMAD R11, R24.reuse, R14, R17 ;  /* 0x0000000e180b7224 */ /* 0x040fe200078e0211 */
[----:B------:R-:W-:Y:S01]  /*0db0*/  IABS R17, R32 ;  /* 0x0000002000117213 */ /* 0x000fe20000000000 */
[----:B------:R-:W-:Y:S02]  /*0dc0*/  @!P3 IMAD.IADD R7, R7, 0x1, -R24 ;  /* 0x000000010707b824 */ /* 0x000fe400078e0a18 */
[----:B------:R-:W-:Y:S01]  /*0dd0*/  IMAD R12, R24, R16, R19 ;  /* 0x00000010180c7224 */ /* 0x000fe200078e0213 */
[----:B------:R-:W-:Y:S01]  /*0de0*/  IABS R19, R33 ;  /* 0x0000002100137213 */ /* 0x000fe20000000000 */
[----:B------:R-:W-:Y:S01]  /*0df0*/  IMAD.HI.U32 R6, R4, R17, RZ ;  /* 0x0000001104067227 */ /* 0x000fe200078e00ff */
[----:B------:R-:W-:-:S03]  /*0e00*/  ISETP.GT.U32.AND P3, PT, R24, R7, PT ;  /* 0x000000071800720c */ /* 0x000fc60003f64070 */
[----:B------:R-:W-:Y:S02]  /*0e10*/  @!P6 IMAD.IADD R9, R9, 0x1, -R24 ;  /* 0x000000010909e824 */ /* 0x000fe400078e0a18 */
[----:B------:R-:W-:-:S03]  /*0e20*/  IMAD.HI.U32 R13, R4, R19, RZ ;  /* 0x00000013040d7227 */ /* 0x000fc600078e00ff */
[C---:B------:R-:W-:Y:S01]  /*0e30*/  ISETP.GT.U32.AND P6, PT, R24.reuse, R9, PT ;  /* 0x000000091800720c */ /* 0x040fe20003fc4070 */
[----:B------:R-:W-:Y:S02]  /*0e40*/  IMAD.MOV R6, RZ, RZ, -R6 ;  /* 0x000000ffff067224 */ /* 0x000fe400078e0a06 */
[----:B------:R-:W-:Y:S02]  /*0e50*/  IMAD.MOV R16, RZ, RZ, -R13 ;  /* 0x000000ffff107224 */ /* 0x000fe400078e0a0d */
[----:B------:R-:W-:Y:S01]  /*0e60*/  @!P3 IMAD.IADD R7, R7, 0x1, -R24 ;  /* 0x000000010707b824 */ /* 0x000fe200078e0a18 */
[----:B------:R-:W-:Y:S01]  /*0e70*/  ISETP.GT.U32.AND P3, PT, R24, R10, PT ;  /* 0x0000000a1800720c */ /* 0x000fe20003f64070 */
[----:B------:R-:W-:-:S04]  /*0e80*/  IMAD.HI.U32 R14, R4, R21, RZ ;  /* 0x00000015040e7227 */ /* 0x000fc800078e00ff */
[C---:B------:R-:W-:Y:S02]  /*0e90*/  IMAD R13, R24.reuse, R6, R17 ;  /* 0x00000006180d7224 */ /* 0x040fe400078e0211 */
[----:B------:R-:W-:Y:S01]  /*0ea0*/  @!P6 IMAD.IADD R9, R9, 0x1, -R24 ;  /* 0x000000010909e824 */ /* 0x000fe200078e0a18 */
[----:B------:R-:W-:Y:S01]  /*0eb0*/  ISETP.GT.U32.AND P6, PT, R24, R11, PT ;  /* 0x0000000b1800720c */ /* 0x000fe20003fc4070 */
[----:B------:R-:W-:-:S04]  /*0ec0*/  IMAD.HI.U32 R15, R4, R25, RZ ;  /* 0x00000019040f7227 */ /* 0x000fc800078e00ff */
[----:B------:R-:W-:Y:S01]  /*0ed0*/  @!P3 IMAD.IADD R10, R10, 0x1, -R24 ;  /* 0x000000010a0ab824 */ /* 0x000fe200078e0a18 */
[C---:B------:R-:W-:Y:S01]  /*0ee0*/  ISETP.GT.U32.AND P3, PT, R24.reuse, R12, PT ;  /* 0x0000000c1800720c */ /* 0x040fe20003f64070 */
[----:B------:R-:W-:Y:S02]  /*0ef0*/  IMAD.MOV R18, RZ, RZ, -R14 ;  /* 0x000000ffff127224 */ /* 0x000fe400078e0a0e */
[----:B------:R-:W-:Y:S02]  /*0f00*/  IMAD.MOV R20, RZ, RZ, -R15 ;  /* 0x000000ffff147224 */ /* 0x000fe400078e0a0f */
[C---:B------:R-:W-:Y:S02]  /*0f10*/  IMAD R14, R24.reuse, R16, R19 ;  /* 0x00000010180e7224 */ /* 0x040fe400078e0213 */
[--C-:B------:R-:W-:Y:S01]  /*0f20*/  @!P6 IMAD.IADD R11, R11, 0x1, -R24.reuse ;  /* 0x000000010b0be824 */ /* 0x100fe200078e0a18 */
[C---:B------:R-:W-:Y:S01]  /*0f30*/  ISETP.GT.U32.AND P6, PT, R24.reuse, R13, PT ;  /* 0x0000000d1800720c */ /* 0x040fe20003fc4070 */
[C---:B------:R-:W-:Y:S01]  /*0f40*/  IMAD R15, R24.reuse, R18, R21 ;  /* 0x00000012180f7224 */ /* 0x040fe200078e0215 */
[----:B------:R-:W-:Y:S01]  /*0f50*/  IABS R21, R36 ;  /* 0x0000002400157213 */ /* 0x000fe20000000000 */
[----:B------:R-:W-:Y:S01]  /*0f60*/  IMAD R16, R24, R20, R25 ;  /* 0x0000001418107224 */ /* 0x000fe200078e0219 */
[----:B------:R-:W-:Y:S01]  /*0f70*/  IABS R25, R37 ;  /* 0x0000002500197213 */ /* 0x000fe20000000000 */
[----:B------:R-:W-:Y:S01]  /*0f80*/  @!P3 IMAD.IADD R12, R12, 0x1, -R24 ;  /* 0x000000010c0cb824 */ /* 0x000fe200078e0a18 */
[----:B------:R-:W-:Y:S01]  /*0f90*/  ISETP.GT.U32.AND P3, PT, R24, R14, PT ;  /* 0x0000000e1800720c */ /* 0x000fe20003f64070 */
[----:B------:R-:W-:-:S04]  /*0fa0*/  IMAD.HI.U32 R6, R4, R21, RZ ;  /* 0x0000001504067227 */ /* 0x000fc800078e00ff */
[----:B------:R-:W-:-:S04]  /*0fb0*/  IMAD.HI.U32 R17, R4, R25, RZ ;  /* 0x0000001904117227 */ /* 0x000fc800078e00ff */
[----:B------:R-:W-:-:S04]  /*0fc0*/  IMAD.HI.U32 R18, R4, R27, RZ ;  /* 0x0000001b04127227 */ /* 0x000fc800078e00ff */
[----:B------:R-:W-:Y:S02]  /*0fd0*/  IMAD.MOV R6, RZ, RZ, -R6 ;  /* 0x000000ffff067224 */ /* 0x000fe400078e0a06 */
[----:B------:R-:W-:Y:S01]  /*0fe0*/  @!P6 IMAD.IADD R13, R13, 0x1, -R24 ;  /* 0x000000010d0de824 */ /* 0x000fe200078e0a18 */
[C---:B------:R-:W-:Y:S01]  /*0ff0*/  ISETP.GT.U32.AND P6, PT, R24.reuse, R15, PT ;  /* 0x0000000f1800720c */ /* 0x040fe20003fc4070 */
[----:B------:R-:W-:Y:S02]  /*1000*/  IMAD.MOV R20, RZ, RZ, -R17 ;  /* 0x000000ffff147224 */ /* 0x000fe400078e0a11 */
[----:B------:R-:W-:Y:S02]  /*1010*/  IMAD.MOV R22, RZ, RZ, -R18 ;  /* 0x000000ffff167224 */ /* 0x000fe400078e0a12 */
[----:B------:R-:W-:Y:S02]  /*1020*/  IMAD R17, R24, R6, R21 ;  /* 0x0000000618117224 */ /* 0x000fe400078e0215 */
[----:B------:R-:W-:-:S04]  /*1030*/  IMAD.HI.U32 R19, R4, R29, RZ ;  /* 0x0000001d04137227 */ /* 0x000fc800078e00ff */
[----:B------:R-:W-:-:S04]  /*1040*/  IMAD.HI.U32 R6, R4, R31, RZ ;  /* 0x0000001f04067227 */ /* 0x000fc800078e00ff */
[----:B------:R-:W-:Y:S01]  /*1050*/  IMAD.MOV.U32 R4, RZ, RZ, R0 ;  /* 0x000000ffff047224 */ /* 0x000fe200078e0000 */
[----:B------:R-:W-:Y:S01]  /*1060*/  IABS R0, R142 ;  /* 0x0000008e00007213 */ /* 0x000fe20000000000 */
[----:B------:R-:W-:Y:S02]  /*1070*/  IMAD R18, R24, R20, R25 ;  /* 0x0000001418127224 */ /* 0x000fe400078e0219 */
[----:B------:R-:W-:Y:S01]  /*1080*/  @!P3 IMAD.IADD R14, R14, 0x1, -R24 ;  /* 0x000000010e0eb824 */ /* 0x000fe200078e0a18 */
[C---:B------:R-:W-:Y:S01]  /*1090*/  ISETP.GT.U32.AND P3, PT, R24.reuse, R12, PT ;  /* 0x0000000c1800720c */ /* 0x040fe20003f64070 */
[C---:B------:R-:W-:Y:S02]  /*10a0*/  IMAD R20, R24.reuse, R22, R27 ;  /* 0x0000001618147224 */ /* 0x040fe400078e021b */
[----:B------:R-:W-:Y:S02]  /*10b0*/  IMAD.MOV R22, RZ, RZ, -R6 ;  /* 0x000000ffff167224 */ /* 0x000fe400078e0a06 */
[----:B------:R-:W-:Y:S01]  /*10c0*/  IMAD.MOV.U32 R6, RZ, RZ, R5 ;  /* 0x000000ffff067224 */ /* 0x000fe200078e0005 */
[----:B------:R-:W-:Y:S01]  /*10d0*/  SHF.R.S32.HI R5, RZ, 0x1f, R8 ;  /* 0x0000001fff057819 */ /* 0x000fe20000011408 */
[----:B------:R-:W-:Y:S01]  /*10e0*/  @!P1 IMAD.MOV R4, RZ, RZ, -R4 ;  /* 0x000000ffff049224 */ /* 0x000fe200078e0a04 */
[C---:B------:R-:W-:Y:S01]  /*10f0*/  ISETP.GT.U32.AND P1, PT, R24.reuse, R10, PT ;  /* 0x0000000a1800720c */ /* 0x040fe20003f24070 */
[----:B------:R-:W-:Y:S01]  /*1100*/  @!P5 IMAD.MOV R7, RZ, RZ, -R7 ;  /* 0x000000ffff07d224 */ /* 0x000fe200078e0a07 */
[C---:B------:R-:W-:Y:S01]  /*1110*/  ISETP.GT.U32.AND P5, PT, R24.reuse, R14, PT ;  /* 0x0000000e1800720c */ /* 0x040fe20003fa4070 */
[----:B------:R-:W-:Y:S01]  /*1120*/  @!P2 IMAD.MOV R6, RZ, RZ, -R6 ;  /* 0x000000ffff06a224 */ /* 0x000fe200078e0a06 */
[C---:B------:R-:W-:Y:S01]  /*1130*/  ISETP.GT.U32.AND P2, PT, R24.reuse, R11, PT ;  /* 0x0000000b1800720c */ /* 0x040fe20003f44070 */
[--C-:B------:R-:W-:Y:S01]  /*1140*/  @!P6 IMAD.IADD R15, R15, 0x1, -R24.reuse ;  /* 0x000000010f0fe824 */ /* 0x100fe200078e0a18 */
[C---:B------:R-:W-:Y:S01]  /*1150*/  ISETP.GT.U32.AND P6, PT, R24.reuse, R13, PT ;  /* 0x0000000d1800720c */ /* 0x040fe20003fc4070 */
[C---:B------:R-:W-:Y:S01]  /*1160*/  IMAD R22, R24.reuse, R22, R31 ;  /* 0x0000001618167224 */ /* 0x040fe200078e021f */
[----:B------:R-:W-:Y:S01]  /*1170*/  LEA.HI R5, R5, R8, RZ, 0x4 ;  /* 0x0000000805057211 */ /* 0x000fe200078f20ff */
[----:B------:R-:W-:Y:S01]  /*1180*/  @!P0 IMAD.MOV R9, RZ, RZ, -R9 ;  /* 0x000000ffff098224 */ /* 0x000fe200078e0a09 */
[----:B------:R-:W-:Y:S01]  /*1190*/  ISETP.GT.U32.AND P0, PT, R24, R15, PT ;  /* 0x0000000f1800720c */ /* 0x000fe20003f04070 */
[--C-:B------:R-:W-:Y:S01]  /*11a0*/  @!P3 IMAD.IADD R12, R12, 0x1, -R24.reuse ;  /* 0x000000010c0cb824 */ /* 0x100fe200078e0a18 */
[----:B------:R-:W-:Y:S01]  /*11b0*/  ISETP.GT.U32.AND P3, PT, R24, R18, PT ;  /* 0x000000121800720c */ /* 0x000fe20003f64070 */
[--C-:B------:R-:W-:Y:S01]  /*11c0*/  @!P1 IMAD.IADD R10, R10, 0x1, -R24.reuse ;  /* 0x000000010a0a9824 */ /* 0x100fe200078e0a18 */
[----:B------:R-:W-:Y:S01]  /*11d0*/  ISETP.GT.U32.AND P1, PT, R24, R16, PT ;  /* 0x000000101800720c */ /* 0x000fe20003f24070 */
[--C-:B------:R-:W-:Y:S01]  /*11e0*/  @!P5 IMAD.IADD R14, R14, 0x1, -R24.reuse ;  /* 0x000000010e0ed824 */ /* 0x100fe200078e0a18 */
[C---:B------:R-:W-:Y:S01]  /*11f0*/  ISETP.GT.U32.AND P5, PT, R24.reuse, R20, PT ;  /* 0x000000141800720c */ /* 0x040fe20003fa4070 */
[--C-:B------:R-:W-:Y:S01]  /*1200*/  @!P2 IMAD.IADD R11, R11, 0x1, -R24.reuse ;  /* 0x000000010b0ba824 */ /* 0x100fe200078e0a18 */
[C---:B------:R-:W-:Y:S01]  /*1210*/  ISETP.GT.U32.AND P2, PT, R24.reuse, R17, PT ;  /* 0x000000111800720c */ /* 0x040fe20003f44070 */
[----:B------:R-:W-:Y:S01]  /*1220*/  @!P6 IMAD.IADD R13, R13, 0x1, -R24 ;  /* 0x000000010d0de824 */ /* 0x000fe200078e0a18 */
[----:B------:R-:W-:Y:S01]  /*1230*/  ISETP.GT.U32.AND P6, PT, R24, R22, PT ;  /* 0x000000161800720c */ /* 0x000fe20003fc4070 */
[----:B------:R-:W-:-:S02]  /*1240*/  IMAD.MOV R19, RZ, RZ, -R19 ;  /* 0x000000ffff137224 */ /* 0x000fc400078e0a13 */
[----:B------:R-:W-:-:S04]  /*1250*/  IMAD.HI.U32 R23, R23, R0, RZ ;  /* 0x0000000017177227 */ /* 0x000fc800078e00ff */
[----:B------:R-:W-:Y:S01]  /*1260*/  IMAD R21, R24, R19, R29 ;  /* 0x0000001318157224 */ /* 0x000fe200078e021d */
[----:B------:R-:W-:Y:S01]  /*1270*/  LOP3.LUT R19, R153, 0x7, RZ, 0xc0, !PT ;  /* 0x0000000799137812 */ /* 0x000fe200078ec0ff */
[--C-:B------:R-:W-:Y:S01]  /*1280*/  @!P1 IMAD.IADD R16, R16, 0x1, -R24.reuse ;  /* 0x0000000110109824 */ /* 0x100fe200078e0a18 */
[----:B------:R-:W-:Y:S01]  /*1290*/  SHF.R.S32.HI R29, RZ, 0x2, R153 ;  /* 0x00000002ff1d7819 */ /* 0x000fe20000011499 */
[--C-:B------:R-:W-:Y:S01]  /*12a0*/  @!P5 IMAD.IADD R20, R20, 0x1, -R24.reuse ;  /* 0x000000011414d824 */ /* 0x100fe200078e0a18 */
[----:B------:R-:W-:Y:S01]  /*12b0*/  ISETP.GT.U32.AND P1, PT, R24, R21, PT ;  /* 0x000000151800720c */ /* 0x000fe20003f24070 */
[--C-:B------:R-:W-:Y:S01]  /*12c0*/  @!P0 IMAD.IADD R15, R15, 0x1, -R24.reuse ;  /* 0x000000010f0f8824 */ /* 0x100fe200078e0a18 */
[----:B------:R-:W-:Y:S01]  /*12d0*/  ISETP.GE.AND P5, PT, R34, RZ, PT ;  /* 0x000000ff2200720c */ /* 0x000fe20003fa6270 */
[--C-:B------:R-:W-:Y:S01]  /*12e0*/  @!P2 IMAD.IADD R17, R17, 0x1, -R24.reuse ;  /* 0x000000011111a824 */ /* 0x100fe200078e0a18 */
[----:B------:R-:W-:Y:S01]  /*12f0*/  ISETP.GE.AND P0, PT, R28, RZ, PT ;  /* 0x000000ff1c00720c */ /* 0x000fe20003f06270 */
[--C-:B------:R-:W-:Y:S01]  /*1300*/  @!P3 IMAD.IADD R18, R18, 0x1, -R24.reuse ;  /* 0x000000011212b824 */ /* 0x100fe200078e0a18 */
[----:B------:R-:W-:Y:S01]  /*1310*/  ISETP.GE.AND P2, PT, R30, RZ, PT ;  /* 0x000000ff1e00720c */ /* 0x000fe20003f46270 */
[----:B------:R-:W-:Y:S01]  /*1320*/  @!P6 IMAD.IADD R22, R22, 0x1, -R24 ;  /* 0x000000011616e824 */ /* 0x000fe200078e0a18 */
[----:B------:R-:W-:Y:S01]  /*1330*/  ISETP.GE.AND P3, PT, R32, RZ, PT ;  /* 0x000000ff2000720c */ /* 0x000fe20003f66270 */
[----:B------:R-:W-:Y:S01]  /*1340*/  IMAD.MOV R23, RZ, RZ, -R23 ;  /* 0x000000ffff177224 */ /* 0x000fe200078e0a17 */
[----:B------:R-:W-:Y:S01]  /*1350*/  ISETP.GE.AND P6, PT, R33, RZ, PT ;  /* 0x000000ff2100720c */ /* 0x000fe20003fc6270 */
[----:B------:R-:W-:Y:S01]  /*1360*/  @!P4 IMAD.MOV R10, RZ, RZ, -R10 ;  /* 0x000000ffff0ac224 */ /* 0x000fe200078e0a0a */
[----:B------:R-:W-:Y:S01]  /*1370*/  SGXT R29, R29, 0x1 ;  /* 0x000000011d1d781a */ /* 0x000fe20000000200 */
[----:B------:R-:W-:Y:S01]  /*1380*/  IMAD R0, R3, R23, R0 ;  /* 0x0000001703007224 */ /* 0x000fe200078e0200 */
[----:B------:R-:W-:Y:S01]  /*1390*/  CS2R R32, SRZ ;  /* 0x0000000000207805 */ /* 0x000fe2000001ff00 */
[----:B------:R-:W-:Y:S01]  /*13a0*/  @!P1 IMAD.IADD R21, R21, 0x1, -R24 ;  /* 0x0000000115159824 */ /* 0x000fe200078e0a18 */
[C---:B------:R-:W-:Y:S01]  /*13b0*/  ISETP.GT.U32.AND P1, PT, R24.reuse, R16, PT ;  /* 0x000000101800720c */ /* 0x040fe20003f24070 */
[----:B------:R-:W-:Y:S01]  /*13c0*/  @!P5 IMAD.MOV R15, RZ, RZ, -R15 ;  /* 0x000000ffff0fd224 */ /* 0x000fe200078e0a0f */
[----:B------:R-:W-:Y:S01]  /*13d0*/  ISETP.GT.U32.AND P5, PT, R3, R0, PT ;  /* 0x000000000300720c */ /* 0x000fe20003fa4070 */
[----:B------:R-:W-:Y:S01]  /*13e0*/  @!P0 IMAD.MOV R11, RZ, RZ, -R11 ;  /* 0x000000ffff0b8224 */ /* 0x000fe200078e0a0b */
[C---:B------:R-:W-:Y:S01]  /*13f0*/  ISETP.GT.U32.AND P0, PT, R24.reuse, R17, PT ;  /* 0x000000111800720c */ /* 0x040fe20003f04070 */
[----:B------:R-:W-:Y:S01]  /*1400*/  @!P2 IMAD.MOV R12, RZ, RZ, -R12 ;  /* 0x000000ffff0ca224 */ /* 0x000fe200078e0a0c */
[C---:B------:R-:W-:Y:S01]  /*1410*/  ISETP.GT.U32.AND P2, PT, R24.reuse, R18, PT ;  /* 0x000000121800720c */ /* 0x040fe20003f44070 */
[----:B------:R-:W-:Y:S01]  /*1420*/  @!P3 IMAD.MOV R13, RZ, RZ, -R13 ;  /* 0x000000ffff0db224 */ /* 0x000fe200078e0a0d */
[C---:B------:R-:W-:Y:S01]  /*1430*/  ISETP.GT.U32.AND P3, PT, R24.reuse, R22, PT ;  /* 0x000000161800720c */ /* 0x040fe20003f64070 */
[----:B------:R-:W-:Y:S01]  /*1440*/  @!P6 IMAD.MOV R14, RZ, RZ, -R14 ;  /* 0x000000ffff0ee224 */ /* 0x000fe200078e0a0e */
[C---:B------:R-:W-:Y:S01]  /*1450*/  ISETP.GT.U32.AND P6, PT, R24.reuse, R20, PT ;  /* 0x000000141800720c */ /* 0x040fe20003fc4070 */
[C---:B------:R-:W-:Y:S01]  /*1460*/  IMAD.SHL.U32 R8, R153.reuse, 0x2, RZ ;  /* 0x0000000299087824 */ /* 0x040fe200078e00ff */
[----:B------:R-:W-:Y:S01]  /*1470*/  ISETP.GT.U32.AND P4, PT, R24, R21, PT ;  /* 0x000000151800720c */ /* 0x000fe20003f84070 */
[--C-:B------:R-:W-:Y:S01]  /*1480*/  @!P1 IMAD.IADD R16, R16, 0x1, -R24.reuse ;  /* 0x0000000110109824 */ /* 0x100fe200078e0a18 */
[----:B------:R-:W-:Y:S01]  /*1490*/  ISETP.GE.AND P1, PT, R26, RZ, PT ;  /* 0x000000ff1a00720c */ /* 0x000fe20003f26270 */
[----:B------:R-:W-:Y:S01]  /*14a0*/  @!P5 IMAD.IADD R0, R0, 0x1, -R3 ;  /* 0x000000010000d824 */ /* 0x000fe200078e0a03 */
[----:B------:R-:W-:Y:S01]  /*14b0*/  LOP3.LUT P5, RZ, R153, 0x40, RZ, 0xc0, !PT ;  /* 0x0000004099ff7812 */ /* 0x000fe200078ac0ff */
[--C-:B------:R-:W-:Y:S01]  /*14c0*/  @!P0 IMAD.IADD R17, R17, 0x1, -R24.reuse ;  /* 0x0000000111118824 */ /* 0x100fe200078e0a18 */
[----:B------:R-:W-:Y:S01]  /*14d0*/  ISETP.GE.AND P0, PT, R35, RZ, PT ;  /* 0x000000ff2300720c */ /* 0x000fe20003f06270 */
[--C-:B------:R-:W-:Y:S01]  /*14e0*/  @!P2 IMAD.IADD R18, R18, 0x1, -R24.reuse ;  /* 0x000000011212a824 */ /* 0x100fe200078e0a18 */
[----:B------:R-:W-:Y:S01]  /*14f0*/  ISETP.GE.AND P2, PT, R36, RZ, PT ;  /* 0x000000ff2400720c */ /* 0x000fe20003f46270 */
[--C-:B------:R-:W-:Y:S01]  /*1500*/  @!P3 IMAD.IADD R22, R22, 0x1, -R24.reuse ;  /* 0x000000011616b824 */ /* 0x100fe200078e0a18 */
[----:B------:R-:W-:Y:S01]  /*1510*/  ISETP.GE.AND P3, PT, R37, RZ, PT ;  /* 0x000000ff2500720c */ /* 0x000fe20003f66270 */
[--C-:B------:R-:W-:Y:S01]  /*1520*/  @!P6 IMAD.IADD R20, R20, 0x1, -R24.reuse ;  /* 0x000000011414e824 */ /* 0x100fe200078e0a18 */
[----:B------:R-:W-:Y:S01]  /*1530*/  ISETP.GE.AND P6, PT, R38, RZ, PT ;  /* 0x000000ff2600720c */ /* 0x000fe20003fc6270 */
[----:B------:R-:W-:Y:S01]  /*1540*/  @!P4 IMAD.IADD R21, R21, 0x1, -R24 ;  /* 0x000000011515c824 */ /* 0x000fe200078e0a18 */
[----:B------:R-:W-:Y:S01]  /*1550*/  LOP3.LUT R24, R8, 0x10, RZ, 0xc0, !PT ;  /* 0x0000001008187812 */ /* 0x000fe200078ec0ff */
[----:B------:R-:W-:Y:S01]  /*1560*/  @!P1 IMAD.MOV R22, RZ, RZ, -R22 ;  /* 0x000000ffff169224 */ /* 0x000fe200078e0a16 */
[----:B------:R-:W-:Y:S01]  /*1570*/  SEL R8, RZ, 0x90, !P5 ;  /* 0x00000090ff087807 */ /* 0x000fe20006800000 */
[----:B------:R-:W-:Y:S01]  /*1580*/  IMAD.SHL.U32 R26, R153, 0x8, RZ ;  /* 0x00000008991a7824 */ /* 0x000fe200078e00ff */
[----:B------:R-:W-:Y:S01]  /*1590*/  ISETP.GE.AND P4, PT, R39, RZ, PT ;  /* 0x000000ff2700720c */ /* 0x000fe20003f86270 */
[----:B------:R-:W-:Y:S01]  /*15a0*/  @!P0 IMAD.MOV R16, RZ, RZ, -R16 ;  /* 0x000000ffff108224 */ /* 0x000fe200078e0a10 */
[----:B------:R-:W-:Y:S01]  /*15b0*/  ISETP.GT.U32.AND P5, PT, R3, R0, PT ;  /* 0x000000000300720c */ /* 0x000fe20003fa4070 */
[----:B------:R-:W-:Y:S01]  /*15c0*/  @!P2 IMAD.MOV R17, RZ, RZ, -R17 ;  /* 0x000000ffff11a224 */ /* 0x000fe200078e0a11 */
[----:B------:R-:W-:Y:S01]  /*15d0*/  ISETP.NE.AND P0, PT, RZ, c[0x0][0x17c], PT ;  /* 0x00005f00ff007a0c */ /* 0x000fe20003f05270 */
[----:B------:R-:W-:Y:S01]  /*15e0*/  @!P3 IMAD.MOV R18, RZ, RZ, -R18 ;  /* 0x000000ffff12b224 */ /* 0x000fe200078e0a12 */
[----:B------:R-:W-:Y:S01]  /*15f0*/  ISETP.GE.AND P1, PT, R142, RZ, PT ;  /* 0x000000ff8e00720c */ /* 0x000fe20003f26270 */
[----:B------:R-:W-:Y:S01]  /*1600*/  @!P6 IMAD.MOV R20, RZ, RZ, -R20 ;  /* 0x000000ffff14e224 */ /* 0x000fe200078e0a14 */
[----:B------:R-:W-:Y:S01]  /*1610*/  LOP3.LUT R27, R26, 0x300, RZ, 0xc0, !PT ;  /* 0x000003001a1b7812 */ /* 0x000fe200078ec0ff */
[----:B------:R-:W-:Y:S01]  /*1620*/  IMAD.SHL.U32 R23, R19, 0x10, RZ ;  /* 0x0000001013177824 */ /* 0x000fe200078e00ff */
[----:B------:R-:W-:Y:S01]  /*1630*/  LOP3.LUT R29, R24, 0x90, R29, 0x78, !PT ;  /* 0x00000090181d7812 */ /* 0x000fe200078e781d */
[----:B------:R-:W-:Y:S01]  /*1640*/  IMAD.SHL.U32 R25, R153, 0x40, RZ ;  /* 0x0000004099197824 */ /* 0x000fe200078e00ff */
[----:B------:R-:W-:Y:S01]  /*1650*/  LOP3.LUT R105, R8, R105, RZ, 0x3c, !PT ;  /* 0x0000006908697212 */ /* 0x000fe200078e3cff */
[----:B------:R-:W-:Y:S01]  /*1660*/  @!P4 IMAD.MOV R21, RZ, RZ, -R21 ;  /* 0x000000ffff15c224 */ /* 0x000fe200078e0a15 */
[----:B------:R-:W-:Y:S01]  /*1670*/  LOP3.LUT R26, R23, R24, RZ, 0x3c, !PT ;  /* 0x00000018171a7212 */ /* 0x000fe200078e3cff */
[----:B------:R-:W-:Y:S01]  /*1680*/  @!P5 IMAD.IADD R0, R0, 0x1, -R3 ;  /* 0x000000010000d824 */ /* 0x000fe200078e0a03 */
[----:B------:R-:W-:Y:S01]  /*1690*/  LOP3.LUT R3, RZ, c[0x0][0x17c], RZ, 0x33, !PT ;  /* 0x00005f00ff037a12 */ /* 0x000fe200078e33ff */
[----:B------:R-:W-:Y:S01]  /*16a0*/  IMAD.MOV.U32 R8, RZ, RZ, c[0x0][0x188] ;  /* 0x00006200ff087624 */ /* 0x000fe200078e00ff */
[----:B------:R-:W-:Y:S01]  /*16b0*/  LOP3.LUT R25, R25, 0x400, RZ, 0xc0, !PT ;  /* 0x0000040019197812 */ /* 0x000fe200078ec0ff */
[----:B------:R-:W-:Y:S01]  /*16c0*/  IMAD.MOV.U32 R100, RZ, RZ, R0 ;  /* 0x000000ffff647224 */ /* 0x000fe200078e0000 */
[----:B------:R-:W-:Y:S01]  /*16d0*/  SEL R80, R3, R4, !P0 ;  /* 0x0000000403507207 */ /* 0x000fe20004000000 */
[----:B------:R-:W-:Y:S01]  /*16e0*/  IMAD R26, R19, 0x80, R26 ;  /* 0x00000080131a7824 */ /* 0x000fe200078e021a */
[C---:B------:R-:W-:Y:S01]  /*16f0*/  SEL R81, R3.reuse, R6, !P0 ;  /* 0x0000000603517207 */ /* 0x040fe20004000000 */
[----:B------:R-:W-:Y:S01]  /*1700*/  @!P1 IMAD.MOV R100, RZ, RZ, -R100 ;  /* 0x000000ffff649224 */ /* 0x000fe200078e0a64 */
[C---:B------:R-:W-:Y:S01]  /*1710*/  SEL R82, R3.reuse, R7, !P0 ;  /* 0x0000000703527207 */ /* 0x040fe20004000000 */
[----:B------:R-:W-:Y:S01]  /*1720*/  IMAD R139, R80, c[0x0][0x190], RZ ;  /* 0x00006400508b7a24 */ /* 0x000fe200078e02ff */
[----:B------:R-:W-:Y:S01]  /*1730*/  SEL R83, R3, R9, !P0 ;  /* 0x0000000903537207 */ /* 0x000fe20004000000 */
[----:B------:R-:W-:Y:S01]  /*1740*/  IMAD R81, R81, c[0x0][0x190], RZ ;  /* 0x0000640051517a24 */ /* 0x000fe200078e02ff */
        /* <DEDUP_REMOVED lines=24> */
[----:B------:R-:W-:Y:S01]  /*18d0*/  ISETP.NE.AND P0, PT, RZ, c[0x0][0x178], PT ;  /* 0x00005e00ff007a0c */ /* 0x000fe20003f05270 */
[----:B------:R-:W-:Y:S01]  /*18e0*/  IMAD R125, R98, c[0x0][0x190], RZ ;  /* 0x00006400627d7a24 */ /* 0x000fe200078e02ff */
[----:B------:R-:W-:Y:S01]  /*18f0*/  LEA R138, P3, R139, c[0x0][0x168], 0x1 ;  /* 0x00005a008b8a7a11 */ /* 0x000fe200078608ff */
[----:B------:R-:W-:Y:S01]  /*1900*/  IMAD R113, R99, c[0x0][0x190], RZ ;  /* 0x0000640063717a24 */ /* 0x000fe200078e02ff */
[----:B------:R-:W-:Y:S01]  /*1910*/  LEA R136, P4, R81, c[0x0][0x168], 0x1 ;  /* 0x00005a0051887a11 */ /* 0x000fe200078808ff */
[----:B------:R-:W-:Y:S01]  /*1920*/  IMAD.IADD R19, R25, 0x1, R26 ;  /* 0x0000000119137824 */ /* 0x000fe200078e021a */
[----:B------:R-:W-:Y:S01]  /*1930*/  LEA.HI.X.SX32 R139, R139, c[0x0][0x16c], 0x1, P3 ;  /* 0x00005b008b8b7a11 */ /* 0x000fe200018f0eff */
[----:B------:R-:W-:Y:S01]  /*1940*/  IMAD.MOV.U32 R9, RZ, RZ, c[0x0][0x18c] ;  /* 0x00006300ff097624 */ /* 0x000fe200078e00ff */
[----:B------:R-:W-:Y:S01]  /*1950*/  LEA.HI.X.SX32 R137, R81, c[0x0][0x16c], 0x1, P4 ;  /* 0x00005b0051897a11 */ /* 0x000fe200020f0eff */
[----:B------:R-:W-:Y:S01]  /*1960*/  IMAD R18, R151, c[0x0][0x18c], RZ ;  /* 0x0000630097127a24 */ /* 0x000fe200078e02ff */
[----:B------:R-:W-:Y:S01]  /*1970*/  LEA R134, P5, R82, c[0x0][0x168], 0x1 ;  /* 0x00005a0052867a11 */ /* 0x000fe200078a08ff */
[----:B------:R-:W-:Y:S01]  /*1980*/  IMAD R17, R154, c[0x0][0x188], RZ ;  /* 0x000062009a117a24 */ /* 0x000fe200078e02ff */
[----:B------:R-:W-:Y:S01]  /*1990*/  LEA R132, P6, R83, c[0x0][0x168], 0x1 ;  /* 0x00005a0053847a11 */ /* 0x000fe200078c08ff */
[----:B------:R-:W-:Y:S01]  /*19a0*/  IMAD R16, R144, c[0x0][0x188], RZ ;  /* 0x0000620090107a24 */ /* 0x000fe200078e02ff */
[----:B------:R-:W-:Y:S01]  /*19b0*/  @!P0 LOP3.LUT R100, RZ, c[0x0][0x178], RZ, 0x33, !PT ;  /* 0x00005e00ff648a12 */ /* 0x000fe200078e33ff */
[----:B------:R-:W-:Y:S01]  /*19c0*/  IMAD R15, R145, c[0x0][0x188], RZ ;  /* 0x00006200910f7a24 */ /* 0x000fe200078e02ff */
[----:B------:R-:W-:Y:S01]  /*19d0*/  LEA R80, P0, R84, c[0x0][0x168], 0x1 ;  /* 0x00005a0054507a11 */ /* 0x000fe200078008ff */
        /* <DEDUP_REMOVED lines=9> */
[----:B------:R-:W-:Y:S01]  /*1a70*/  IADD3 R104, R27, R25, R140 ;  /* 0x000000191b687210 */ /* 0x000fe20007ffe08c */
[----:B------:R-:W-:Y:S01]  /*1a80*/  IMAD R10, R150, c[0x0][0x188], RZ ;  /* 0x00006200960a7a24 */ /* 0x000fe200078e02ff */
[----:B------:R-:W-:Y:S01]  /*1a90*/  LEA.HI.X.SX32 R107, R100, c[0x0][0x164], 0x1, P2 ;  /* 0x00005900646b7a11 */ /* 0x000fe200010f0eff */
[----:B------:R-:W-:Y:S01]  /*1aa0*/  CS2R R36, SRZ ;  /* 0x0000000000247805 */ /* 0x000fe2000001ff00 */
[----:B------:R-:W-:Y:S01]  /*1ab0*/  LEA R94, P2, R86, c[0x0][0x168], 0x1 ;  /* 0x00005a00565e7a11 */ /* 0x000fe200078408ff */
[----:B------:R-:W-:Y:S01]  /*1ac0*/  IMAD.IADD R104, R29, 0x1, R104 ;  /* 0x000000011d687824 */ /* 0x000fe200078e0268 */
[----:B------:R-:W-:Y:S01]  /*1ad0*/  LEA.HI.X.SX32 R135, R82, c[0x0][0x16c], 0x1, P5 ;  /* 0x00005b0052877a11 */ /* 0x000fe200028f0eff */
[----:B------:R-:W-:Y:S01]  /*1ae0*/  CS2R R38, SRZ ;  /* 0x0000000000267805 */ /* 0x000fe2000001ff00 */
        /* <DEDUP_REMOVED lines=12> */
[----:B------:R-:W-:Y:S01]  /*1bb0*/  LEA R122, P5, R93, c[0x0][0x168], 0x1 ;  /* 0x00005a005d7a7a11 */ /* 0x000fe200078a08ff */
[----:B------:R-:W-:Y:S01]  /*1bc0*/  CS2R R22, SRZ ;  /* 0x0000000000167805 */ /* 0x000fe2000001ff00 */
[----:B------:R-:W-:Y:S01]  /*1bd0*/  LEA R120, P6, R121, c[0x0][0x168], 0x1 ;  /* 0x00005a0079787a11 */ /* 0x000fe200078c08ff */
[----:B------:R-:W-:Y:S01]  /*1be0*/  IMAD.SHL.U32 R9, R9, 0x10, RZ ;  /* 0x0000001009097824 */ /* 0x000fe200078e00ff */
[----:B------:R-:W-:Y:S01]  /*1bf0*/  LEA R118, P0, R95, c[0x0][0x168], 0x1 ;  /* 0x00005a005f767a11 */ /* 0x000fe200078008ff */
[----:B------:R-:W-:Y:S01]  /*1c00*/  IMAD.SHL.U32 R8, R8, 0x10, RZ ;  /* 0x0000001008087824 */ /* 0x000fe200078e00ff */
[----:B------:R-:W-:-:S02]  /*1c10*/  LEA R116, P1, R117, c[0x0][0x168], 0x1 ;  /* 0x00005a0075747a11 */ /* 0x000fc400078208ff */
[----:B------:R-:W-:Y:S02]  /*1c20*/  LEA R86, P2, R97, c[0x0][0x168], 0x1 ;  /* 0x00005a0061567a11 */ /* 0x000fe400078408ff */
[----:B------:R-:W-:Y:S02]  /*1c30*/  LEA R114, P3, R125, c[0x0][0x168], 0x1 ;  /* 0x00005a007d727a11 */ /* 0x000fe400078608ff */
[----:B------:R-:W-:Y:S02]  /*1c40*/  LEA R112, P4, R113, c[0x0][0x168], 0x1 ;  /* 0x00005a0071707a11 */ /* 0x000fe400078808ff */
[----:B------:R-:W-:Y:S02]  /*1c50*/  SHF.R.S32.HI R7, RZ, 0x4, R5 ;  /* 0x00000004ff077819 */ /* 0x000fe40000011405 */
[C---:B------:R-:W-:Y:S02]  /*1c60*/  LOP3.LUT R6, R105.reuse, 0x20, RZ, 0x3c, !PT ;  /* 0x0000002069067812 */ /* 0x040fe400078e3cff */
[----:B------:R-:W-:-:S02]  /*1c70*/  LOP3.LUT R5, R105, 0x40, RZ, 0x3c, !PT ;  /* 0x0000004069057812 */ /* 0x000fc400078e3cff */
[----:B------:R-:W-:Y:S02]  /*1c80*/  LOP3.LUT R4, R105, 0x60, RZ, 0x3c, !PT ;  /* 0x0000006069047812 */ /* 0x000fe400078e3cff */
[C---:B------:R-:W-:Y:S02]  /*1c90*/  LOP3.LUT R3, R19.reuse, 0x20, RZ, 0x3c, !PT ;  /* 0x0000002013037812 */ /* 0x040fe400078e3cff */
[C---:B------:R-:W-:Y:S02]  /*1ca0*/  LOP3.LUT R2, R19.reuse, 0x40, RZ, 0x3c, !PT ;  /* 0x0000004013027812 */ /* 0x040fe400078e3cff */
[----:B------:R-:W-:Y:S02]  /*1cb0*/  LOP3.LUT R0, R19, 0x60, RZ, 0x3c, !PT ;  /* 0x0000006013007812 */ /* 0x000fe400078e3cff */
[----:B------:R-:W-:Y:S02]  /*1cc0*/  LEA.HI.X.SX32 R123, R93, c[0x0][0x16c], 0x1, P5 ;  /* 0x00005b005d7b7a11 */ /* 0x000fe400028f0eff */
[----:B------:R-:W-:-:S02]  /*1cd0*/  LEA.HI.X.SX32 R121, R121, c[0x0][0x16c], 0x1, P6 ;  /* 0x00005b0079797a11 */ /* 0x000fc400030f0eff */
[----:B------:R-:W-:Y:S02]  /*1ce0*/  LEA.HI.X.SX32 R119, R95, c[0x0][0x16c], 0x1, P0 ;  /* 0x00005b005f777a11 */ /* 0x000fe400000f0eff */
[----:B------:R-:W-:Y:S02]  /*1cf0*/  LEA.HI.X.SX32 R117, R117, c[0x0][0x16c], 0x1, P1 ;  /* 0x00005b0075757a11 */ /* 0x000fe400008f0eff */
[----:B------:R-:W-:Y:S02]  /*1d00*/  LEA.HI.X.SX32 R115, R97, c[0x0][0x16c], 0x1, P2 ;  /* 0x00005b0061737a11 */ /* 0x000fe400010f0eff */
[----:B------:R-:W-:Y:S02]  /*1d10*/  LEA.HI.X.SX32 R125, R125, c[0x0][0x16c], 0x1, P3 ;  /* 0x00005b007d7d7a11 */ /* 0x000fe400018f0eff */
[----:B------:R-:W-:Y:S02]  /*1d20*/  LEA.HI.X.SX32 R113, R113, c[0x0][0x16c], 0x1, P4 ;  /* 0x00005b0071717a11 */ /* 0x000fe400020f0eff */
.L_x_2:
[----:B------:R-:W-:Y:S01]  /*1d30*/  ISETP.GE.AND P0, PT, R154, UR4, PT ;  /* 0x000000049a007c0c */ /* 0x000fe2000bf06270 */
[----:B------:R-:W-:Y:S01]  /*1d40*/  IMAD.WIDE R100, R17, 0x2, R106 ;  /* 0x0000000211647825 */ /* 0x000fe200078e026a */
[----:B------:R-:W-:-:S02]  /*1d50*/  ISETP.GE.AND P1, PT, R150, UR4, PT ;  /* 0x0000000496007c0c */ /* 0x000fc4000bf26270 */
[----:B------:R-:W-:Y:S01]  /*1d60*/  ISETP.GE.AND P2, PT, R149, UR4, PT ;  /* 0x0000000495007c0c */ /* 0x000fe2000bf46270 */
[----:B------:R-:W-:Y:S01]  /*1d70*/  IMAD.WIDE R102, R10, 0x2, R106 ;  /* 0x000000020a667825 */ /* 0x000fe200078e026a */
[----:B------:R-:W-:Y:S02]  /*1d80*/  ISETP.GE.AND P3, PT, R148, UR4, PT ;  /* 0x0000000494007c0c */ /* 0x000fe4000bf66270 */
[----:B------:R-:W-:Y:S01]  /*1d90*/  PRMT R84, RZ, 0x7610, R84 ;  /* 0x00007610ff547816 */ /* 0x000fe20000000054 */
[----:B------:R-:W-:Y:S01]  /*1da0*/  IMAD.WIDE R108, R11, 0x2, R106 ;  /* 0x000000020b6c7825 */ /* 0x000fe200078e026a */
[----:B------:R-:W-:Y:S02]  /*1db0*/  PRMT R97, RZ, 0x7610, R97 ;  /* 0x00007610ff617816 */ /* 0x000fe40000000061 */
[----:B------:R-:W-:Y:S01]  /*1dc0*/  PRMT R93, RZ, 0x7610, R93 ;  /* 0x00007610ff5d7816 */ /* 0x000fe2000000005d */
[----:B------:R-:W-:Y:S01]  /*1dd0*/  IMAD.WIDE R110, R12, 0x2, R106 ;  /* 0x000000020c6e7825 */ /* 0x000fe200078e026a */
[----:B------:R-:W-:Y:S01]  /*1de0*/  PRMT R85, RZ, 0x7610, R85 ;  /* 0x00007610ff557816 */ /* 0x000fe20000000055 */
[----:B------:R0:W2:Y:S01]  /*1df0*/  @!P0 LDG.E.U16 R84, [R100.64] ;  /* 0x0000000664548981 */ /* 0x0000a2000c1e1500 */
[----:B------:R-:W-:-:S03]  /*1e00*/  ISETP.GE.AND P0, PT, R147, UR4, PT ;  /* 0x0000000493007c0c */ /* 0x000fc6000bf06270 */
[----:B------:R1:W3:Y:S01]  /*1e10*/  @!P1 LDG.E.U16 R97, [R102.64] ;  /* 0x0000000666619981 */ /* 0x0002e2000c1e1500 */
[----:B------:R-:W-:-:S03]  /*1e20*/  ISETP.GE.AND P1, PT, R146, UR4, PT ;  /* 0x0000000492007c0c */ /* 0x000fc6000bf26270 */
[----:B------:R4:W5:Y:S01]  /*1e30*/  @!P2 LDG.E.U16 R93, [R108.64] ;  /* 0x000000066c5da981 */ /* 0x000962000c1e1500 */
[----:B------:R-:W-:-:S03]  /*1e40*/  ISETP.GE.AND P2, PT, R145, UR4, PT ;  /* 0x0000000491007c0c */ /* 0x000fc6000bf46270 */
[----:B------:R4:W3:Y:S01]  /*1e50*/  @!P3 LDG.E.U16 R85, [R110.64] ;  /* 0x000000066e55b981 */ /* 0x0008e2000c1e1500 */
[----:B------:R-:W-:Y:S01]  /*1e60*/  ISETP.GE.AND P3, PT, R144, UR4, PT ;  /* 0x0000000490007c0c */ /* 0x000fe2000bf66270 */
[----:B0-----:R-:W-:Y:S01]  /*1e70*/  IMAD.WIDE R100, R13, 0x2, R106 ;  /* 0x000000020d647825 */ /* 0x001fe200078e026a */
[----:B------:R-:W-:Y:S02]  /*1e80*/  PRMT R82, RZ, 0x7610, R82 ;  /* 0x00007610ff527816 */ /* 0x000fe40000000052 */
[----:B------:R-:W-:Y:S01]  /*1e90*/  PRMT R95, RZ, 0x7610, R95 ;  /* 0x00007610ff5f7816 */ /* 0x000fe2000000005f */
[----:B-1----:R-:W-:Y:S01]  /*1ea0*/  IMAD.WIDE R102, R14, 0x2, R106 ;  /* 0x000000020e667825 */ /* 0x002fe200078e026a */
[----:B------:R-:W-:Y:S02]  /*1eb0*/  PRMT R87, RZ, 0x7610, R87 ;  /* 0x00007610ff577816 */ /* 0x000fe40000000057 */
[----:B------:R-:W-:Y:S01]  /*1ec0*/  PRMT R83, RZ, 0x7610, R83 ;  /* 0x00007610ff537816 */ /* 0x000fe20000000053 */
[--C-:B----4-:R-:W-:Y:S01]  /*1ed0*/  IMAD.WIDE R108, R15, 0x2, R106.reuse ;  /* 0x000000020f6c7825 */ /* 0x110fe200078e026a */
[----:B------:R0:W4:Y:S03]  /*1ee0*/  @!P0 LDG.E.U16 R82, [R100.64] ;  /* 0x0000000664528981 */ /* 0x000126000c1e1500 */
[----:B------:R-:W-:Y:S01]  /*1ef0*/  IMAD.WIDE R110, R16, 0x2, R106 ;  /* 0x00000002106e7825 */ /* 0x000fe200078e026a */
[----:B------:R1:W3:Y:S04]  /*1f00*/  @!P1 LDG.E.U16 R95, [R102.64] ;  /* 0x00000006665f9981 */ /* 0x0002e8000c1e1500 */
[----:B------:R0:W5:Y:S04]  /*1f10*/  @!P2 LDG.E.U16 R87, [R108.64] ;  /* 0x000000066c57a981 */ /* 0x000168000c1e1500 */
[----:B------:R1:W5:Y:S04]  /*1f20*/  @!P3 LDG.E.U16 R83, [R110.64] ;  /* 0x000000066e53b981 */ /* 0x000368000c1e1500 */
[----:B------:R-:W-:Y:S01]  /*1f30*/  BAR.SYNC.DEFER_BLOCKING 0x0 ;  /* 0x0000000000007b1d */ /* 0x000fe20000010000 */
[----:B------:R-:W-:Y:S01]  /*1f40*/  ISETP.GE.AND P0, PT, R151, UR4, PT ;  /* 0x0000000497007c0c */ /* 0x000fe2000bf06270 */
[----:B0-----:R-:W-:-:S02]  /*1f50*/  IMAD.MOV.U32 R108, RZ, RZ, R86 ;  /* 0x000000ffff6c7224 */ /* 0x001fc400078e0056 */
[----:B------:R-:W-:Y:S01]  /*1f60*/  IMAD.MOV.U32 R109, RZ, RZ, R115 ;  /* 0x000000ffff6d7224 */ /* 0x000fe200078e0073 */
[----:B------:R-:W-:Y:S01]  /*1f70*/  PRMT R160, RZ, 0x7610, R160 ;  /* 0x00007610ffa07816 */ /* 0x000fe200000000a0 */
[----:B-1----:R-:W-:Y:S02]  /*1f80*/  IMAD.MOV.U32 R110, RZ, RZ, R114 ;  /* 0x000000ffff6e7224 */ /* 0x002fe400078e0072 */
[----:B------:R-:W-:Y:S01]  /*1f90*/  IMAD.WIDE R114, R18, 0x2, R108 ;  /* 0x0000000212727825 */ /* 0x000fe200078e026c */
[----:B------:R-:W-:-:S03]  /*1fa0*/  PRMT R158, RZ, 0x7610, R158 ;  /* 0x00007610ff9e7816 */ /* 0x000fc6000000009e */
[----:B------:R-:W-:Y:S01]  /*1fb0*/  IMAD.MOV.U32 R111, RZ, RZ, R125 ;  /* 0x000000ffff6f7224 */ /* 0x000fe200078e007d */
[----:B------:R-:W-:-:S03]  /*1fc0*/  PRMT R162, RZ, 0x7610, R162 ;  /* 0x00007610ffa27816 */ /* 0x000fc600000000a2 */
[C---:B------:R-:W-:Y:S01]  /*1fd0*/  IMAD.WIDE R102, R18.reuse, 0x2, R110 ;  /* 0x0000000212667825 */ /* 0x040fe200078e026e */
[----:B------:R0:W5:Y:S04]  /*1fe0*/  @!P0 LDG.E.U16 R160, [R114.64] ;  /* 0x0000000672a08981 */ /* 0x000168000c1e1500 */
[----:B------:R1:W5:Y:S01]  /*1ff0*/  @!P0 LDG.E.U16 R162, [R102.64] ;  /* 0x0000000666a28981 */ /* 0x000362000c1e1500 */
[----:B0-----:R-:W-:Y:S02]  /*2000*/  IMAD.MOV.U32 R114, RZ, RZ, R118 ;  /* 0x000000ffff727224 */ /* 0x001fe400078e0076 */
[----:B------:R-:W-:Y:S02]  /*2010*/  IMAD.MOV.U32 R115, RZ, RZ, R119 ;  /* 0x000000ffff737224 */ /* 0x000fe400078e0077 */
[----:B------:R-:W-:Y:S01]  /*2020*/  IMAD.WIDE R118, R18, 0x2, R116 ;  /* 0x0000000212767825 */ /* 0x000fe200078e0274 */
[----:B-1----:R-:W-:-:S04]  /*2030*/  PRMT R102, RZ, 0x7610, R102 ;  /* 0x00007610ff667816 */ /* 0x002fc80000000066 */
[----:B------:R0:W5:Y:S01]  /*2040*/  @!P0 LDG.E.U16 R158, [R118.64] ;  /* 0x00000006769e8981 */ /* 0x000162000c1e1500 */
[----:B------:R-:W-:Y:S01]  /*2050*/  PRMT R164, RZ, 0x7610, R164 ;  /* 0x00007610ffa47816 */ /* 0x000fe200000000a4 */
[----:B------:R-:W-:-:S05]  /*2060*/  IMAD.WIDE R100, R18, 0x2, R112 ;  /* 0x0000000212647825 */ /* 0x000fca00078e0270 */
[----:B------:R1:W5:Y:S01]  /*2070*/  @!P0 LDG.E.U16 R164, [R100.64] ;  /* 0x0000000664a48981 */ /* 0x000362000c1e1500 */
[----:B0-----:R-:W-:Y:S02]  /*2080*/  IMAD.MOV.U32 R118, RZ, RZ, R120 ;  /* 0x000000ffff767224 */ /* 0x001fe400078e0078 */
[----:B------:R-:W-:-:S04]  /*2090*/  IMAD.MOV.U32 R119, RZ, RZ, R121 ;  /* 0x000000ffff777224 */ /* 0x000fc800078e0079 */
        /* <DEDUP_REMOVED lines=8> */
[----:B------:R-:W-:-:S05]  /*2120*/  IMAD.WIDE R122, R18, 0x2, R120 ;  /* 0x00000002127a7825 */ /* 0x000fca00078e0278 */
[----:B------:R0:W5:Y:S02]  /*2130*/  @!P0 LDG.E.U16 R100, [R122.64] ;  /* 0x000000067a648981 */ /* 0x000164000c1e1500 */
[--C-:B0-----:R-:W-:Y:S02]  /*2140*/  IMAD.MOV.U32 R122, RZ, RZ, R98.reuse ;  /* 0x000000ffff7a7224 */ /* 0x101fe400078e0062 */
[----:B------:R-:W-:Y:S01]  /*2150*/  IMAD.MOV.U32 R123, RZ, RZ, R131 ;  /* 0x000000ffff7b7224 */ /* 0x000fe200078e0083 */
[----:B------:R-:W-:-:S03]  /*2160*/  PRMT R98, RZ, 0x7610, R98 ;  /* 0x00007610ff627816 */ /* 0x000fc60000000062 */
[----:B-1----:R-:W-:Y:S01]  /*2170*/  IMAD.WIDE R124, R18, 0x2, R122 ;  /* 0x00000002127c7825 */ /* 0x002fe200078e027a */
[----:B------:R-:W-:-:S04]  /*2180*/  PRMT R86, RZ, 0x7610, R86 ;  /* 0x00007610ff567816 */ /* 0x000fc80000000056 */
[----:B------:R0:W5:Y:S02]  /*2190*/  @!P0 LDG.E.U16 R98, [R124.64] ;  /* 0x000000067c628981 */ /* 0x000164000c1e1500 */
[----:B0-----:R-:W-:Y:S02]  /*21a0*/  IMAD.MOV.U32 R124, RZ, RZ, R96 ;  /* 0x000000ffff7c7224 */ /* 0x001fe400078e0060 */
[----:B------:R-:W-:-:S04]  /*21b0*/  IMAD.MOV.U32 R125, RZ, RZ, R127 ;  /* 0x000000ffff7d7224 */ /* 0x000fc800078e007f */
[----:B------:R-:W-:Y:S01]  /*21c0*/  IMAD.WIDE R126, R18, 0x2, R124 ;  /* 0x00000002127e7825 */ /* 0x000fe200078e027c */
        /* <DEDUP_REMOVED lines=11> */
[----:B------:R0:W5:Y:S01]  /*2280*/  @!P0 LDG.E.U16 R94, [R130.64] ;  /* 0x00000006825e8981 */ /* 0x000162000c1e1500 */
[----:B------:R-:W-:Y:S01]  /*2290*/  PRMT R155, RZ, 0x7610, R155 ;  /* 0x00007610ff9b7816 */ /* 0x000fe2000000009b */
[----:B0-----:R-:W-:Y:S02]  /*22a0*/  IMAD.MOV.U32 R130, RZ, RZ, R80 ;  /* 0x000000ffff827224 */ /* 0x001fe400078e0050 */
[----:B------:R-:W-:-:S04]  /*22b0*/  IMAD.MOV.U32 R131, RZ, RZ, R81 ;  /* 0x000000ffff837224 */ /* 0x000fc800078e0051 */
[----:B------:R-:W-:-:S05]  /*22c0*/  IMAD.WIDE R80, R18, 0x2, R130 ;  /* 0x0000000212507825 */ /* 0x000fca00078e0282 */
[----:B------:R0:W5:Y:S01]  /*22d0*/  @!P0 LDG.E.U16 R92, [R80.64] ;  /* 0x00000006505c8981 */ /* 0x000162000c1e1500 */
[----:B------:R-:W-:Y:S01]  /*22e0*/  PRMT R157, RZ, 0x7610, R157 ;  /* 0x00007610ff9d7816 */ /* 0x000fe2000000009d */
[----:B0-----:R-:W-:-:S05]  /*22f0*/  IMAD.WIDE R80, R18, 0x2, R132 ;  /* 0x0000000212507825 */ /* 0x001fca00078e0284 */
[----:B------:R0:W5:Y:S01]  /*2300*/  @!P0 LDG.E.U16 R155, [R80.64] ;  /* 0x00000006509b8981 */ /* 0x000162000c1e1500 */
[----:B------:R-:W-:Y:S01]  /*2310*/  PRMT R159, RZ, 0x7610, R159 ;  /* 0x00007610ff9f7816 */ /* 0x000fe2000000009f */
[----:B0-----:R-:W-:-:S05]  /*2320*/  IMAD.WIDE R80, R18, 0x2, R134 ;  /* 0x0000000212507825 */ /* 0x001fca00078e0286 */
[----:B------:R0:W5:Y:S01]  /*2330*/  @!P0 LDG.E.U16 R157, [R80.64] ;  /* 0x00000006509d8981 */ /* 0x000162000c1e1500 */
[----:B------:R-:W-:Y:S01]  /*2340*/  PRMT R161, RZ, 0x7610, R161 ;  /* 0x00007610ffa17816 */ /* 0x000fe200000000a1 */
[----:B0-----:R-:W-:-:S05]  /*2350*/  IMAD.WIDE R80, R18, 0x2, R136 ;  /* 0x0000000212507825 */ /* 0x001fca00078e0288 */
[----:B------:R0:W5:Y:S02]  /*2360*/  @!P0 LDG.E.U16 R159, [R80.64] ;  /* 0x00000006509f8981 */ /* 0x000164000c1e1500 */
[----:B0-----:R-:W-:-:S05]  /*2370*/  IMAD.WIDE R80, R18, 0x2, R138 ;  /* 0x0000000212507825 */ /* 0x001fca00078e028a */
[----:B------:R-:W5:Y:S04]  /*2380*/  @!P0 LDG.E.U16 R161, [R80.64] ;  /* 0x0000000650a18981 */ /* 0x000f68000c1e1500 */
[----:B--2---:R-:W-:Y:S04]  /*2390*/  STS.U16 [R105+0x1000], R84 ;  /* 0x0010005469007388 */ /* 0x004fe80000000400 */
[----:B----4-:R-:W-:Y:S04]  /*23a0*/  STS.U16 [R105+0x1400], R82 ;  /* 0x0014005269007388 */ /* 0x010fe80000000400 */
[----:B---3--:R-:W-:Y:S04]  /*23b0*/  STS.U16 [R6+0x1100], R97 ;  /* 0x0011006106007388 */ /* 0x008fe80000000400 */
[----:B------:R-:W-:Y:S04]  /*23c0*/  STS.U16 [R6+0x1500], R95 ;  /* 0x0015005f06007388 */ /* 0x000fe80000000400 */
[----:B-----5:R-:W-:Y:S04]  /*23d0*/  STS.U16 [R5+0x1200], R93 ;  /* 0x0012005d05007388 */ /* 0x020fe80000000400 */
[----:B------:R-:W-:Y:S04]  /*23e0*/  STS.U16 [R5+0x1600], R87 ;  /* 0x0016005705007388 */ /* 0x000fe80000000400 */
[----:B------:R-:W-:Y:S04]  /*23f0*/  STS.U16 [R4+0x1300], R85 ;  /* 0x0013005504007388 */ /* 0x000fe80000000400 */
[----:B------:R-:W-:Y:S04]  /*2400*/  STS.U16 [R4+0x1700], R83 ;  /* 0x0017005304007388 */ /* 0x000fe80000000400 */
[----:B------:R-:W-:Y:S04]  /*2410*/  STS.U16 [R105+0x200], R160 ;  /* 0x000200a069007388 */ /* 0x000fe80000000400 */
[----:B------:R-:W-:Y:S04]  /*2420*/  STS.U16 [R105+0x100], R162 ;  /* 0x000100a269007388 */ /* 0x000fe80000000400 */
[----:B------:R-:W-:Y:S04]  /*2430*/  STS.U16 [R105+0x300], R158 ;  /* 0x0003009e69007388 */ /* 0x000fe80000000400 */
[----:B------:R-:W-:Y:S04]  /*2440*/  STS.U16 [R105], R164 ;  /* 0x000000a469007388 */ /* 0x000fe80000000400 */
[----:B------:R-:W-:Y:S04]  /*2450*/  STS.U16 [R105+0x500], R102 ;  /* 0x0005006669007388 */ /* 0x000fe80000000400 */
        /* <DEDUP_REMOVED lines=11> */
[----:B------:R-:W-:Y:S06]  /*2510*/  BAR.SYNC.DEFER_BLOCKING 0x0 ;  /* 0x0000000000007b1d */ /* 0x000fec0000010000 */
[----:B------:R-:W-:Y:S04]  /*2520*/  LDSM.16.MT88.4 R100, [R19+0x1000] ;  /* 0x001000001364783b */ /* 0x000fe80000004200 */
[----:B------:R-:W0:Y:S04]  /*2530*/  LDSM.16.M88.4 R80, [R104] ;  /* 0x000000006850783b */ /* 0x000e280000000200 */
[----:B------:R-:W1:Y:S04]  /*2540*/  LDSM.16.M88.4 R84, [R104+0x800] ;  /* 0x000800006854783b */ /* 0x000e680000000200 */
[----:B------:R-:W2:Y:S04]  /*2550*/  LDSM.16.MT88.4 R96, [R3+0x1000] ;  /* 0x001000000360783b */ /* 0x000ea80000004200 */
[----:B------:R-:W3:Y:S01]  /*2560*/  LDSM.16.MT88.4 R92, [R2+0x1000] ;  /* 0x00100000025c783b */ /* 0x000ee20000004200 */
[C---:B0-----:R-:W-:Y:S08]  /*2570*/  HMMA.16816.F32 R64, R100.reuse, R80, R64 ;  /* 0x000000506440723c */ /* 0x041ff00000001840 */
[C---:B------:R-:W-:Y:S08]  /*2580*/  HMMA.16816.F32 R68, R100.reuse, R82, R68 ;  /* 0x000000526444723c */ /* 0x040ff00000001844 */
[C---:B-1----:R-:W-:Y:S08]  /*2590*/  HMMA.16816.F32 R72, R100.reuse, R84, R72 ;  /* 0x000000546448723c */ /* 0x042ff00000001848 */
[----:B------:R-:W-:Y:S01]  /*25a0*/  HMMA.16816.F32 R76, R100, R86, R76 ;  /* 0x00000056644c723c */ /* 0x000fe2000000184c */
[----:B------:R-:W0:Y:S01]  /*25b0*/  LDSM.16.MT88.4 R100, [R0+0x1000] ;  /* 0x001000000064783b */ /* 0x000e220000004200 */
[----:B------:R-:W-:-:S04]  /*25c0*/  IADD3 R7, R7, -0x1, RZ ;  /* 0xffffffff07077810 */ /* 0x000fc80007ffe0ff */
[----:B------:R-:W-:Y:S02]  /*25d0*/  ISETP.NE.U32.AND P0, PT, R7, RZ, PT ;  /* 0x000000ff0700720c */ /* 0x000fe40003f05070 */
[----:B--2---:R-:W-:Y:S01]  /*25e0*/  HMMA.16816.F32 R60, R96, R80, R60 ;  /* 0x00000050603c723c */ /* 0x004fe2000000183c */
[----:B------:R-:W-:Y:S01]  /*25f0*/  IMAD.WIDE R108, R9, 0x2, R108 ;  /* 0x00000002096c7825 */ /* 0x000fe200078e026c */
[----:B------:R-:W-:-:S03]  /*2600*/  UIADD3 UR4, UR4, -0x10, URZ ;  /* 0xfffffff004047890 */ /* 0x000fc6000fffe03f */
[----:B------:R-:W-:-:S03]  /*2610*/  IMAD.WIDE R110, R9, 0x2, R110 ;  /* 0x00000002096e7825 */ /* 0x000fc600078e026e */
[----:B---3--:R-:W-:Y:S01]  /*2620*/  HMMA.16816.F32 R44, R92, R80, R44 ;  /* 0x000000505c2c723c */ /* 0x008fe2000000182c */
[----:B------:R-:W-:-:S07]  /*2630*/  IMAD.WIDE R138, R9, 0x2, R138 ;  /* 0x00000002098a7825 */ /* 0x000fce00078e028a */
[----:B------:R-:W-:Y:S01]  /*2640*/  HMMA.16816.F32 R56, R96, R82, R56 ;  /* 0x000000526038723c */ /* 0x000fe20000001838 */
[----:B------:R-:W-:-:S07]  /*2650*/  IMAD.WIDE R136, R9, 0x2, R136 ;  /* 0x0000000209887825 */ /* 0x000fce00078e0288 */
[----:B------:R-:W-:Y:S01]  /*2660*/  HMMA.16816.F32 R52, R96, R84, R52 ;  /* 0x000000546034723c */ /* 0x000fe20000001834 */
[----:B------:R-:W-:-:S07]  /*2670*/  IMAD.WIDE R134, R9, 0x2, R134 ;  /* 0x0000000209867825 */ /* 0x000fce00078e0286 */
[----:B------:R-:W-:Y:S01]  /*2680*/  HMMA.16816.F32 R48, R96, R86, R48 ;  /* 0x000000566030723c */ /* 0x000fe20000001830 */
[----:B------:R-:W-:-:S07]  /*2690*/  IMAD.WIDE R132, R9, 0x2, R132 ;  /* 0x0000000209847825 */ /* 0x000fce00078e0284 */
[----:B0-----:R-:W-:Y:S01]  /*26a0*/  HMMA.16816.F32 R28, R100, R80, R28 ;  /* 0x00000050641c723c */ /* 0x001fe2000000181c */
[----:B------:R-:W-:-:S06]  /*26b0*/  IMAD.WIDE R96, R9, 0x2, R124 ;  /* 0x0000000209607825 */ /* 0x000fcc00078e027c */
[C---:B------:R-:W-:Y:S01]  /*26c0*/  IMAD.WIDE R80, R9.reuse, 0x2, R130 ;  /* 0x0000000209507825 */ /* 0x040fe200078e0282 */
[----:B------:R-:W-:Y:S03]  /*26d0*/  HMMA.16816.F32 R40, R92, R82, R40 ;  /* 0x000000525c28723c */ /* 0x000fe60000001828 */
[----:B------:R-:W-:-:S05]  /*26e0*/  IMAD.WIDE R130, R9, 0x2, R122 ;  /* 0x0000000209827825 */ /* 0x000fca00078e027a */
[----:B------:R-:W-:Y:S01]  /*26f0*/  HMMA.16816.F32 R36, R92, R84, R36 ;  /* 0x000000545c24723c */ /* 0x000fe20000001824 */
[----:B------:R-:W-:-:S04]  /*2700*/  IMAD.WIDE R122, R9, 0x2, R120 ;  /* 0x00000002097a7825 */ /* 0x000fc800078e0278 */
[----:B------:R-:W-:-:S03]  /*2710*/  IMAD.WIDE R120, R9, 0x2, R118 ;  /* 0x0000000209787825 */ /* 0x000fc600078e0276 */
[----:B------:R-:W-:Y:S01]  /*2720*/  HMMA.16816.F32 R32, R92, R86, R32 ;  /* 0x000000565c20723c */ /* 0x000fe20000001820 */
[----:B------:R-:W-:-:S06]  /*2730*/  IMAD.WIDE R118, R9, 0x2, R114 ;  /* 0x0000000209767825 */ /* 0x000fcc00078e0272 */
[C---:B------:R-:W-:Y:S01]  /*2740*/  IMAD.WIDE R92, R9.reuse, 0x2, R128 ;  /* 0x00000002095c7825 */ /* 0x040fe200078e0280 */
[----:B------:R-:W-:Y:S03]  /*2750*/  HMMA.16816.F32 R24, R100, R82, R24 ;  /* 0x000000526418723c */ /* 0x000fe60000001818 */
[----:B------:R-:W-:-:S05]  /*2760*/  IMAD.WIDE R94, R9, 0x2, R126 ;  /* 0x00000002095e7825 */ /* 0x000fca00078e027e */
[----:B------:R-:W-:Y:S01]  /*2770*/  HMMA.16816.F32 R20, R100, R84, R20 ;  /* 0x000000546414723c */ /* 0x000fe20000001814 */
[----:B------:R-:W-:Y:S02]  /*2780*/  IMAD.MOV.U32 R99, RZ, RZ, R93 ;  /* 0x000000ffff637224 */ /* 0x000fe400078e005d */
[----:B------:R-:W-:Y:S02]  /*2790*/  IMAD.MOV.U32 R129, RZ, RZ, R95 ;  /* 0x000000ffff817224 */ /* 0x000fe400078e005f */
[----:B------:R-:W-:-:S03]  /*27a0*/  IMAD.MOV.U32 R127, RZ, RZ, R97 ;  /* 0x000000ffff7f7224 */ /* 0x000fc600078e0061 */
[----:B------:R-:W-:Y:S01]  /*27b0*/  HMMA.16816.F32 R88, R100, R86, R88 ;  /* 0x000000566458723c */ /* 0x000fe20000001858 */
[----:B------:R-:W-:Y:S02]  /*27c0*/  IMAD.MOV.U32 R98, RZ, RZ, R130 ;  /* 0x000000ffff627224 */ /* 0x000fe400078e0082 */
[----:B------:R-:W-:-:S04]  /*27d0*/  IMAD.WIDE R116, R9, 0x2, R116 ;  /* 0x0000000209747825 */ /* 0x000fc800078e0274 */
[----:B------:R-:W-:Y:S02]  /*27e0*/  IMAD.MOV.U32 R86, RZ, RZ, R108 ;  /* 0x000000ffff567224 */ /* 0x000fe400078e006c */
[----:B------:R-:W-:Y:S02]  /*27f0*/  IMAD.MOV.U32 R115, RZ, RZ, R109 ;  /* 0x000000ffff737224 */ /* 0x000fe400078e006d */
[----:B------:R-:W-:-:S04]  /*2800*/  IMAD.WIDE R112, R9, 0x2, R112 ;  /* 0x0000000209707825 */ /* 0x000fc800078e0270 */
[----:B------:R-:W-:-:S04]  /*2810*/  IMAD.WIDE R106, R8, 0x2, R106 ;  /* 0x00000002086a7825 */ /* 0x000fc800078e026a */
[----:B------:R-:W-:Y:S02]  /*2820*/  IMAD.MOV.U32 R114, RZ, RZ, R110 ;  /* 0x000000ffff727224 */ /* 0x000fe400078e006e */
[----:B------:R-:W-:Y:S01]  /*2830*/  IMAD.MOV.U32 R125, RZ, RZ, R111 ;  /* 0x000000ffff7d7224 */ /* 0x000fe200078e006f */
[----:B------:R-:W-:Y:S05]  /*2840*/  @P0 BRA `(.L_x_2) ;  /* 0xfffff4e000000947 */ /* 0x000fea000383ffff */
[----:B------:R-:W-:Y:S02]  /*2850*/  F2FP.PACK_AB R2, R27, R31 ;  /* 0x0000001f1b02723e */ /* 0x000fe400000000ff */
[----:B------:R-:W-:Y:S02]  /*2860*/  F2FP.PACK_AB R4, R43, R47 ;  /* 0x0000002f2b04723e */ /* 0x000fe400000000ff */
[----:B------:R-:W-:Y:S02]  /*2870*/  F2FP.PACK_AB R6, R59, R63 ;  /* 0x0000003f3b06723e */ /* 0x000fe400000000ff */
[----:B------:R-:W-:Y:S02]  /*2880*/  F2FP.PACK_AB R8, R71, R67 ;  /* 0x000000434708723e */ /* 0x000fe400000000ff */
[----:B------:R-:W-:-:S02]  /*2890*/  F2FP.PACK_AB R10, R25, R29 ;  /* 0x0000001d190a723e */ /* 0x000fc400000000ff */
[----:B------:R-:W-:Y:S02]  /*28a0*/  F2FP.PACK_AB R12, R41, R45 ;  /* 0x0000002d290c723e */ /* 0x000fe400000000ff */
        /* <DEDUP_REMOVED lines=26> */
.L_x_1:
[----:B------:R-:W-:Y:S01]  /*2a50*/  BAR.SYNC.DEFER_BLOCKING 0x0 ;  /* 0x0000000000007b1d */ /* 0x000fe20000010000 */
[----:B------:R-:W-:Y:S01]  /*2a60*/  LOP3.LUT R0, R141, 0xc00, RZ, 0xc0, !PT ;  /* 0x00000c008d007812 */ /* 0x000fe200078ec0ff */
[----:B------:R-:W-:Y:S01]  /*2a70*/  IMAD.SHL.U32 R152, R152, 0x8, RZ ;  /* 0x0000000898987824 */ /* 0x000fe200078e00ff */
[----:B------:R-:W-:Y:S01]  /*2a80*/  SHF.R.S32.HI R18, RZ, 0x4, R153 ;  /* 0x00000004ff127819 */ /* 0x000fe20000011499 */
[----:B------:R-:W-:Y:S01]  /*2a90*/  IMAD R37, R142, c[0x0][0x194], RZ ;  /* 0x000065008e257a24 */ /* 0x000fe200078e02ff */
[----:B------:R-:W-:Y:S01]  /*2aa0*/  LOP3.LUT R153, R153, 0xc, RZ, 0xc0, !PT ;  /* 0x0000000c99997812 */ /* 0x000fe200078ec0ff */
[----:B------:R-:W-:Y:S01]  /*2ab0*/  IMAD R151, R151, 0x8, R0 ;  /* 0x0000000897977824 */ /* 0x000fe200078e0200 */
[----:B------:R-:W-:Y:S01]  /*2ac0*/  SGXT R0, R18, 0x1 ;  /* 0x000000011200781a */ /* 0x000fe20000000200 */
[----:B------:R-:W-:Y:S01]  /*2ad0*/  IMAD.MOV.U32 R48, RZ, RZ, c[0x0][0x198] ;  /* 0x00006600ff307624 */ /* 0x000fe200078e00ff */
[----:B------:R-:W-:Y:S01]  /*2ae0*/  ISETP.GE.AND P0, PT, R142, c[0x0][0x178], PT ;  /* 0x00005e008e007a0c */ /* 0x000fe20003f06270 */
[----:B------:R-:W-:Y:S01]  /*2af0*/  IMAD.SHL.U32 R19, R153, 0x400, RZ ;  /* 0x0000040099137824 */ /* 0x000fe200078e00ff */
[----:B------:R-:W-:Y:S01]  /*2b00*/  LOP3.LUT R0, R151, 0x1008, R0, 0x78, !PT ;  /* 0x0000100897007812 */ /* 0x000fe200078e7800 */
[----:B------:R-:W-:Y:S01]  /*2b10*/  IMAD.SHL.U32 R153, R153, 0x2, RZ ;  /* 0x0000000299997824 */ /* 0x000fe200078e00ff */
[----:B------:R-:W-:-:S02]  /*2b20*/  LEA R36, P1, R37, c[0x0][0x170], 0x1 ;  /* 0x00005c0025247a11 */ /* 0x000fc400078208ff */
[----:B------:R-:W-:Y:S02]  /*2b30*/  LOP3.LUT R18, R0, 0x10, RZ, 0x3c, !PT ;  /* 0x0000001000127812 */ /* 0x000fe400078e3cff */
[----:B------:R-:W-:Y:S02]  /*2b40*/  LOP3.LUT R19, R153, R19, R140, 0xfe, !PT ;  /* 0x0000001399137212 */ /* 0x000fe400078efe8c */
[----:B------:R-:W-:Y:S02]  /*2b50*/  LEA.HI.X.SX32 R37, R37, c[0x0][0x174], 0x1, P1 ;  /* 0x00005d0025257a11 */ /* 0x000fe400008f0eff */
[----:B------:R-:W-:Y:S02]  /*2b60*/  LOP3.LUT R152, R19, R152, RZ, 0xfc, !PT ;  /* 0x0000009813987212 */ /* 0x000fe400078efcff */
[----:B------:R-:W-:Y:S01]  /*2b70*/  LOP3.LUT R21, R143, 0x10, R154, 0xfe, !PT ;  /* 0x000000108f157812 */ /* 0x000fe200078efe9a */
[----:B------:R-:W-:Y:S01]  /*2b80*/  STS.64 [R0], R64 ;  /* 0x0000004000007388 */ /* 0x000fe20000000a00 */
[----:B------:R-:W-:-:S02]  /*2b90*/  LOP3.LUT R61, R152, 0x8, RZ, 0x3c, !PT ;  /* 0x00000008983d7812 */ /* 0x000fc400078e3cff */
[C---:B------:R-:W-:Y:S01]  /*2ba0*/  LOP3.LUT R63, R152.reuse, 0x10, RZ, 0x3c, !PT ;  /* 0x00000010983f7812 */ /* 0x040fe200078e3cff */
[----:B------:R0:W-:Y:S01]  /*2bb0*/  STS.64 [R0+0x200], R16 ;  /* 0x0002001000007388 */ /* 0x0001e20000000a00 */
[----:B------:R-:W-:Y:S02]  /*2bc0*/  LOP3.LUT R79, R152, 0x18, RZ, 0x3c, !PT ;  /* 0x00000018984f7812 */ /* 0x000fe400078e3cff */
[----:B------:R-:W-:Y:S01]  /*2bd0*/  ISETP.LT.AND P5, PT, R21, c[0x0][0x17c], !P0 ;  /* 0x00005f0015007a0c */ /* 0x000fe200047a1270 */
[----:B------:R1:W-:Y:S01]  /*2be0*/  STS.64 [R0+0x80], R56 ;  /* 0x0000803800007388 */ /* 0x0003e20000000a00 */
[C-C-:B------:R-:W-:Y:S02]  /*2bf0*/  LOP3.LUT R29, R143.reuse, 0xa, R154.reuse, 0xfe, !PT ;  /* 0x0000000a8f1d7812 */ /* 0x140fe400078efe9a */
[C-C-:B------:R-:W-:Y:S01]  /*2c00*/  LOP3.LUT R30, R143.reuse, 0xc, R154.reuse, 0xfe, !PT ;  /* 0x0000000c8f1e7812 */ /* 0x140fe200078efe9a */
[----:B------:R2:W-:Y:S01]  /*2c10*/  STS.64 [R0+0x280], R14 ;  /* 0x0002800e00007388 */ /* 0x0005e20000000a00 */
[--C-:B------:R-:W-:Y:S01]  /*2c20*/  LOP3.LUT R55, R143, 0x14, R154.reuse, 0xfe, !PT ;  /* 0x000000148f377812 */ /* 0x100fe200078efe9a */
[----:B------:R-:W-:Y:S01]  /*2c30*/  IMAD R31, R29, c[0x0][0x198], RZ ;  /* 0x000066001d1f7a24 */ /* 0x000fe200078e02ff */
[C-C-:B------:R-:W-:Y:S01]  /*2c40*/  LOP3.LUT R96, R143.reuse, 0x1a, R154.reuse, 0xfe, !PT ;  /* 0x0000001a8f607812 */ /* 0x140fe200078efe9a */
[----:B------:R-:W-:Y:S01]  /*2c50*/  STS.64 [R0+0x100], R40 ;  /* 0x0001002800007388 */ /* 0x000fe20000000a00 */
[----:B0-----:R-:W-:-:S02]  /*2c60*/  LOP3.LUT R16, R143, 0x8, R154, 0xfe, !PT ;  /* 0x000000088f107812 */ /* 0x001fc400078efe9a */
[C-C-:B------:R-:W-:Y:S01]  /*2c70*/  LOP3.LUT R95, R143.reuse, 0x1c, R154.reuse, 0xfe, !PT ;  /* 0x0000001c8f5f7812 */ /* 0x140fe200078efe9a */
[----:B------:R0:W-:Y:S01]  /*2c80*/  STS.64 [R0+0x300], R12 ;  /* 0x0003000c00007388 */ /* 0x0001e20000000a00 */
[C-C-:B-1----:R-:W-:Y:S02]  /*2c90*/  LOP3.LUT R57, R143.reuse, 0x16, R154.reuse, 0xfe, !PT ;  /* 0x000000168f397812 */ /* 0x142fe400078efe9a */
[C-C-:B------:R-:W-:Y:S01]  /*2ca0*/  LOP3.LUT R56, R143.reuse, 0x18, R154.reuse, 0xfe, !PT ;  /* 0x000000188f387812 */ /* 0x140fe200078efe9a */
[----:B------:R-:W-:Y:S01]  /*2cb0*/  STS.64 [R0+0x180], R24 ;  /* 0x0001801800007388 */ /* 0x000fe20000000a00 */
[C-C-:B--2---:R-:W-:Y:S02]  /*2cc0*/  LOP3.LUT R15, R143.reuse, 0x4, R154.reuse, 0xfe, !PT ;  /* 0x000000048f0f7812 */ /* 0x144fe400078efe9a */
        /* <DEDUP_REMOVED lines=8> */
[----:B------:R-:W-:Y:S01]  /*2d50*/  STS.64 [R18+0x2200], R8 ;  /* 0x0022000812007388 */ /* 0x000fe20000000a00 */
[C---:B------:R-:W-:Y:S01]  /*2d60*/  ISETP.LT.AND P1, PT, R12.reuse, c[0x0][0x17c], !P0 ;  /* 0x00005f000c007a0c */ /* 0x040fe20004721270 */
[----:B------:R-:W-:Y:S01]  /*2d70*/  IMAD R17, R12, c[0x0][0x198], RZ ;  /* 0x000066000c117a24 */ /* 0x000fe200078e02ff */
[C---:B------:R-:W-:Y:S01]  /*2d80*/  LOP3.LUT R91, R143.reuse, 0x24, R154, 0xfe, !PT ;  /* 0x000000248f5b7812 */ /* 0x040fe200078efe9a */
[----:B------:R0:W-:Y:S01]  /*2d90*/  STS.64 [R18+0x2080], R58 ;  /* 0x0020803a12007388 */ /* 0x0001e20000000a00 */
[----:B-1----:R-:W-:Y:S01]  /*2da0*/  LOP3.LUT R0, R143, R154, RZ, 0xfc, !PT ;  /* 0x0000009a8f007212 */ /* 0x002fe200078efcff */
[----:B------:R-:W-:Y:S01]  /*2db0*/  IMAD R25, R14, c[0x0][0x198], RZ ;  /* 0x000066000e197a24 */ /* 0x000fe200078e02ff */
[CC--:B------:R-:W-:Y:S01]  /*2dc0*/  LEA R20, P4, R17.reuse, R36.reuse, 0x1 ;  /* 0x0000002411147211 */ /* 0x0c0fe200078808ff */
[----:B------:R-:W-:Y:S01]  /*2dd0*/  STS.64 [R18+0x2280], R6 ;  /* 0x0022800612007388 */ /* 0x000fe20000000a00 */
[C---:B------:R-:W-:Y:S01]  /*2de0*/  ISETP.LT.AND P2, PT, R0.reuse, c[0x0][0x17c], !P0 ;  /* 0x00005f0000007a0c */ /* 0x040fe20004741270 */
[----:B------:R-:W-:Y:S01]  /*2df0*/  IMAD R53, R0, c[0x0][0x198], RZ ;  /* 0x0000660000357a24 */ /* 0x000fe200078e02ff */
[----:B------:R-:W-:Y:S01]  /*2e00*/  LEA.HI.X.SX32 R21, R17, R37, 0x1, P4 ;  /* 0x0000002511157211 */ /* 0x000fe200020f0eff */
[----:B------:R-:W-:Y:S01]  /*2e10*/  STS.64 [R18+0x2100], R42 ;  /* 0x0021002a12007388 */ /* 0x000fe20000000a00 */
[----:B------:R-:W-:-:S02]  /*2e20*/  LEA R22, P4, R23, R36, 0x1 ;  /* 0x0000002417167211 */ /* 0x000fc400078808ff */
[--C-:B------:R-:W-:Y:S01]  /*2e30*/  LOP3.LUT R90, R143, 0x26, R154.reuse, 0xfe, !PT ;  /* 0x000000268f5a7812 */ /* 0x100fe200078efe9a */
[----:B------:R-:W-:Y:S01]  /*2e40*/  STS.64 [R18+0x2300], R4 ;  /* 0x0023000412007388 */ /* 0x000fe20000000a00 */
[----:B------:R-:W-:Y:S02]  /*2e50*/  LEA.HI.X.SX32 R23, R23, R37, 0x1, P4 ;  /* 0x0000002517177211 */ /* 0x000fe400020f0eff */
[----:B------:R-:W-:Y:S01]  /*2e60*/  ISETP.LT.AND P4, PT, R16, c[0x0][0x17c], !P0 ;  /* 0x00005f0010007a0c */ /* 0x000fe20004781270 */
[----:B------:R1:W-:Y:S01]  /*2e70*/  STS.64 [R18+0x2180], R26 ;  /* 0x0021801a12007388 */ /* 0x0003e20000000a00 */
[C-C-:B0-----:R-:W-:Y:S02]  /*2e80*/  LOP3.LUT R58, R143.reuse, 0x12, R154.reuse, 0xfe, !PT ;  /* 0x000000128f3a7812 */ /* 0x141fe400078efe9a */
[C-C-:B------:R-:W-:Y:S01]  /*2e90*/  LOP3.LUT R89, R143.reuse, 0x28, R154.reuse, 0xfe, !PT ;  /* 0x000000288f597812 */ /* 0x140fe200078efe9a */
[----:B------:R0:W-:Y:S01]  /*2ea0*/  STS.64 [R18+0x2380], R2 ;  /* 0x0023800212007388 */ /* 0x0001e20000000a00 */
[----:B------:R-:W-:-:S02]  /*2eb0*/  LOP3.LUT R88, R143, 0x2a, R154, 0xfe, !PT ;  /* 0x0000002a8f587812 */ /* 0x000fc400078efe9a */
[C-C-:B------:R-:W-:Y:S01]  /*2ec0*/  LOP3.LUT R87, R143.reuse, 0x2c, R154.reuse, 0xfe, !PT ;  /* 0x0000002c8f577812 */ /* 0x140fe200078efe9a */
[----:B------:R-:W-:Y:S01]  /*2ed0*/  BAR.SYNC.DEFER_BLOCKING 0x0 ;  /* 0x0000000000007b1d */ /* 0x000fe20000010000 */
[C-C-:B------:R-:W-:Y:S02]  /*2ee0*/  LOP3.LUT R86, R143.reuse, 0x2e, R154.reuse, 0xfe, !PT ;  /* 0x0000002e8f567812 */ /* 0x140fe400078efe9a */
[C-C-:B------:R-:W-:Y:S01]  /*2ef0*/  LOP3.LUT R85, R143.reuse, 0x30, R154.reuse, 0xfe, !PT ;  /* 0x000000308f557812 */ /* 0x140fe200078efe9a */
[----:B-1----:R-:W-:Y:S01]  /*2f00*/  IMAD R27, R16, c[0x0][0x198], RZ ;  /* 0x00006600101b7a24 */ /* 0x002fe200078e02ff */
[C-C-:B------:R-:W-:Y:S02]  /*2f10*/  LOP3.LUT R26, R143.reuse, 0xe, R154.reuse, 0xfe, !PT ;  /* 0x0000000e8f1a7812 */ /* 0x140fe400078efe9a */
[----:B------:R-:W-:Y:S02]  /*2f20*/  LOP3.LUT R84, R143, 0x32, R154, 0xfe, !PT ;  /* 0x000000328f547812 */ /* 0x000fe400078efe9a */
[-C--:B0-----:R-:W-:Y:S01]  /*2f30*/  LEA R18, P3, R53, R36.reuse, 0x1 ;  /* 0x0000002435127211 */ /* 0x081fe200078608ff */
[----:B------:R-:W-:Y:S01]  /*2f40*/  IMAD R54, R26, c[0x0][0x198], RZ ;  /* 0x000066001a367a24 */ /* 0x000fe200078e02ff */
[----:B------:R-:W-:-:S02]  /*2f50*/  LEA R28, P6, R27, R36, 0x1 ;  /* 0x000000241b1c7211 */ /* 0x000fc400078c08ff */
[----:B------:R-:W-:Y:S02]  /*2f60*/  LEA.HI.X.SX32 R19, R53, R37, 0x1, P3 ;  /* 0x0000002535137211 */ /* 0x000fe400018f0eff */
[----:B------:R-:W-:Y:S02]  /*2f70*/  ISETP.LT.AND P3, PT, R15, c[0x0][0x17c], !P0 ;  /* 0x00005f000f007a0c */ /* 0x000fe40004761270 */
[C-C-:B------:R-:W-:Y:S02]  /*2f80*/  LOP3.LUT R83, R143.reuse, 0x34, R154.reuse, 0xfe, !PT ;  /* 0x000000348f537812 */ /* 0x140fe400078efe9a */
[C-C-:B------:R-:W-:Y:S02]  /*2f90*/  LOP3.LUT R82, R143.reuse, 0x36, R154.reuse, 0xfe, !PT ;  /* 0x000000368f527812 */ /* 0x140fe400078efe9a */
[C-C-:B------:R-:W-:Y:S02]  /*2fa0*/  LOP3.LUT R81, R143.reuse, 0x38, R154.reuse, 0xfe, !PT ;  /* 0x000000388f517812 */ /* 0x140fe400078efe9a */
[C-C-:B------:R-:W-:Y:S01]  /*2fb0*/  LOP3.LUT R80, R143.reuse, 0x3a, R154.reuse, 0xfe, !PT ;  /* 0x0000003a8f507812 */ /* 0x140fe200078efe9a */
[----:B------:R-:W0:Y:S01]  /*2fc0*/  LDS.64 R4, [R152] ;  /* 0x0000000098047984 */ /* 0x000e220000000a00 */
[----:B------:R-:W-:-:S02]  /*2fd0*/  LOP3.LUT R78, R143, 0x3c, R154, 0xfe, !PT ;  /* 0x0000003c8f4e7812 */ /* 0x000fc400078efe9a */
[C-C-:B------:R-:W-:Y:S01]  /*2fe0*/  LOP3.LUT R77, R143.reuse, 0x3e, R154.reuse, 0xfe, !PT ;  /* 0x0000003e8f4d7812 */ /* 0x140fe200078efe9a */
[----:B------:R-:W1:Y:S01]  /*2ff0*/  LDS.64 R10, [R61] ;  /* 0x000000003d0a7984 */ /* 0x000e620000000a00 */
[C-C-:B------:R-:W-:Y:S02]  /*3000*/  LOP3.LUT R76, R143.reuse, 0x40, R154.reuse, 0xfe, !PT ;  /* 0x000000408f4c7812 */ /* 0x140fe400078efe9a */
[C-C-:B------:R-:W-:Y:S01]  /*3010*/  LOP3.LUT R75, R143.reuse, 0x42, R154.reuse, 0xfe, !PT ;  /* 0x000000428f4b7812 */ /* 0x140fe200078efe9a */
[----:B------:R-:W2:Y:S01]  /*3020*/  LDS.64 R8, [R63] ;  /* 0x000000003f087984 */ /* 0x000ea20000000a00 */
[C-C-:B------:R-:W-:Y:S02]  /*3030*/  LOP3.LUT R74, R143.reuse, 0x44, R154.reuse, 0xfe, !PT ;  /* 0x000000448f4a7812 */ /* 0x140fe400078efe9a */
[C-C-:B------:R-:W-:Y:S01]  /*3040*/  LOP3.LUT R73, R143.reuse, 0x46, R154.reuse, 0xfe, !PT ;  /* 0x000000468f497812 */ /* 0x140fe200078efe9a */
[----:B------:R-:W3:Y:S01]  /*3050*/  LDS.64 R6, [R79] ;  /* 0x000000004f067984 */ /* 0x000ee20000000a00 */
[----:B------:R-:W-:-:S02]  /*3060*/  LOP3.LUT R72, R143, 0x48, R154, 0xfe, !PT ;  /* 0x000000488f487812 */ /* 0x000fc400078efe9a */
[C-C-:B------:R-:W-:Y:S01]  /*3070*/  LOP3.LUT R71, R143.reuse, 0x4a, R154.reuse, 0xfe, !PT ;  /* 0x0000004a8f477812 */ /* 0x140fe200078efe9a */
[----:B------:R-:W4:Y:S01]  /*3080*/  LDS.64 R2, [R152+0x400] ;  /* 0x0004000098027984 */ /* 0x000f220000000a00 */
[C-C-:B------:R-:W-:Y:S02]  /*3090*/  LOP3.LUT R70, R143.reuse, 0x4c, R154.reuse, 0xfe, !PT ;  /* 0x0000004c8f467812 */ /* 0x140fe400078efe9a */
[C-C-:B------:R-:W-:Y:S01]  /*30a0*/  LOP3.LUT R69, R143.reuse, 0x4e, R154.reuse, 0xfe, !PT ;  /* 0x0000004e8f457812 */ /* 0x140fe200078efe9a */
[----:B------:R-:W5:Y:S01]  /*30b0*/  LDS.64 R12, [R61+0x400] ;  /* 0x000400003d0c7984 */ /* 0x000f620000000a00 */
[C-C-:B------:R-:W-:Y:S02]  /*30c0*/  LOP3.LUT R68, R143.reuse, 0x50, R154.reuse, 0xfe, !PT ;  /* 0x000000508f447812 */ /* 0x140fe400078efe9a */
[C-C-:B------:R-:W-:Y:S01]  /*30d0*/  LOP3.LUT R67, R143.reuse, 0x52, R154.reuse, 0xfe, !PT ;  /* 0x000000528f437812 */ /* 0x140fe200078efe9a */
[----:B------:R-:W-:Y:S01]  /*30e0*/  LDS.64 R16, [R79+0x400] ;  /* 0x000400004f107984 */ /* 0x000fe20000000a00 */
[----:B------:R-:W-:-:S02]  /*30f0*/  LOP3.LUT R66, R143, 0x54, R154, 0xfe, !PT ;  /* 0x000000548f427812 */ /* 0x000fc400078efe9a */
[C-C-:B------:R-:W-:Y:S02]  /*3100*/  LOP3.LUT R65, R143.reuse, 0x56, R154.reuse, 0xfe, !PT ;  /* 0x000000568f417812 */ /* 0x140fe400078efe9a */
[C-C-:B------:R-:W-:Y:S02]  /*3110*/  LOP3.LUT R64, R143.reuse, 0x58, R154.reuse, 0xfe, !PT ;  /* 0x000000588f407812 */ /* 0x140fe400078efe9a */
[C-C-:B------:R-:W-:Y:S02]  /*3120*/  LOP3.LUT R51, R143.reuse, 0x5e, R154.reuse, 0xfe, !PT ;  /* 0x0000005e8f337812 */ /* 0x140fe400078efe9a */
[C-C-:B------:R-:W-:Y:S02]  /*3130*/  LOP3.LUT R62, R143.reuse, 0x5a, R154.reuse, 0xfe, !PT ;  /* 0x0000005a8f3e7812 */ /* 0x140fe400078efe9a */
[C-C-:B------:R-:W-:Y:S02]  /*3140*/  LOP3.LUT R60, R143.reuse, 0x5c, R154.reuse, 0xfe, !PT ;  /* 0x0000005c8f3c7812 */ /* 0x140fe400078efe9a */
[----:B------:R-:W-:-:S02]  /*3150*/  LOP3.LUT R50, R143, 0x60, R154, 0xfe, !PT ;  /* 0x000000608f327812 */ /* 0x000fc400078efe9a */
[C-C-:B------:R-:W-:Y:S01]  /*3160*/  LOP3.LUT R49, R143.reuse, 0x62, R154.reuse, 0xfe, !PT ;  /* 0x000000628f317812 */ /* 0x140fe200078efe9a */
[----:B0-----:R0:W-:Y:S01]  /*3170*/  @P2 STG.E.U16 [R18.64], R4 ;  /* 0x0000000412002986 */ /* 0x0011e2000c101506 */
[----:B------:R-:W-:Y:S02]  /*3180*/  ISETP.LT.AND P2, PT, R14, c[0x0][0x17c], !P0 ;  /* 0x00005f000e007a0c */ /* 0x000fe40004741270 */
[C-C-:B------:R-:W-:Y:S01]  /*3190*/  LOP3.LUT R46, R143.reuse, 0x64, R154.reuse, 0xfe, !PT ;  /* 0x000000648f2e7812 */ /* 0x140fe200078efe9a */
[----:B------:R-:W5:Y:S01]  /*31a0*/  LDS.64 R14, [R63+0x400] ;  /* 0x000400003f0e7984 */ /* 0x000f620000000a00 */
[C-C-:B------:R-:W-:Y:S02]  /*31b0*/  LOP3.LUT R47, R143.reuse, 0x66, R154.reuse, 0xfe, !PT ;  /* 0x000000668f2f7812 */ /* 0x140fe400078efe9a */
[----:B------:R-:W-:Y:S01]  /*31c0*/  LOP3.LUT R45, R143, 0x68, R154, 0xfe, !PT ;  /* 0x000000688f2d7812 */ /* 0x000fe200078efe9a */
[----:B-1----:R-:W-:Y:S01]  /*31d0*/  @P1 STG.E.U16 [R20.64], R10 ;  /* 0x0000000a14001986 */ /* 0x002fe2000c101506 */
[----:B------:R-:W-:-:S02]  /*31e0*/  LEA R24, P1, R25, R36, 0x1 ;  /* 0x0000002419187211 */ /* 0x000fc400078208ff */
[----:B------:R-:W-:Y:S01]  /*31f0*/  LOP3.LUT R43, R143, 0x6c, R154, 0xfe, !PT ;  /* 0x0000006c8f2b7812 */ /* 0x000fe200078efe9a */
[----:B--2---:R1:W-:Y:S01]  /*3200*/  @P3 STG.E.U16 [R22.64], R8 ;  /* 0x0000000816003986 */ /* 0x0043e2000c101506 */
[-C--:B------:R-:W-:Y:S02]  /*3210*/  LEA.HI.X.SX32 R25, R25, R37.reuse, 0x1, P1 ;  /* 0x0000002519197211 */ /* 0x080fe400008f0eff */
[----:B------:R-:W-:Y:S01]  /*3220*/  ISETP.LT.AND P3, PT, R29, c[0x0][0x17c], !P0 ;  /* 0x00005f001d007a0c */ /* 0x000fe20004761270 */
[----:B------:R-:W2:Y:S01]  /*3230*/  LDS.64 R18, [R152+0x800] ;  /* 0x0008000098127984 */ /* 0x000ea20000000a00 */
[----:B------:R-:W-:Y:S01]  /*3240*/  LEA.HI.X.SX32 R29, R27, R37, 0x1, P6 ;  /* 0x000000251b1d7211 */ /* 0x000fe200030f0eff */
[C---:B------:R-:W-:Y:S01]  /*3250*/  IMAD R27, R30.reuse, c[0x0][0x198], RZ ;  /* 0x000066001e1b7a24 */ /* 0x040fe200078e02ff */
[----:B------:R-:W-:Y:S01]  /*3260*/  ISETP.LT.AND P1, PT, R30, c[0x0][0x17c], !P0 ;  /* 0x00005f001e007a0c */ /* 0x000fe20004721270 */
[----:B---3--:R-:W-:Y:S01]  /*3270*/  @P2 STG.E.U16 [R24.64], R6 ;  /* 0x0000000618002986 */ /* 0x008fe2000c101506 */
[----:B------:R-:W-:-:S02]  /*3280*/  LEA R30, P2, R31, R36, 0x1 ;  /* 0x000000241f1e7211 */ /* 0x000fc400078408ff */
[-C--:B------:R-:W-:Y:S01]  /*3290*/  LEA R52, P6, R54, R36.reuse, 0x1 ;  /* 0x0000002436347211 */ /* 0x080fe200078c08ff */
[----:B------:R-:W3:Y:S01]  /*32a0*/  LDS.64 R20, [R61+0x800] ;  /* 0x000800003d147984 */ /* 0x000ee20000000a00 */
[-C--:B------:R-:W-:Y:S02]  /*32b0*/  LEA.HI.X.SX32 R31, R31, R37.reuse, 0x1, P2 ;  /* 0x000000251f1f7211 */ /* 0x080fe400010f0eff */
[----:B------:R-:W-:Y:S01]  /*32c0*/  ISETP.LT.AND P2, PT, R26, c[0x0][0x17c], !P0 ;  /* 0x00005f001a007a0c */ /* 0x000fe20004741270 */
[----:B----4-:R4:W-:Y:S01]  /*32d0*/  @P4 STG.E.U16 [R28.64], R2 ;  /* 0x000000021c004986 */ /* 0x0109e2000c101506 */
[C---:B------:R-:W-:Y:S02]  /*32e0*/  LEA R32, P4, R27.reuse, R36, 0x1 ;  /* 0x000000241b207211 */ /* 0x040fe400078808ff */
[----:B0-----:R-:W-:Y:S01]  /*32f0*/  PRMT R4, R4, 0x7632, R4 ;  /* 0x0000763204047816 */ /* 0x001fe20000000004 */
[----:B------:R-:W0:Y:S01]  /*3300*/  LDS.64 R22, [R63+0x800] ;  /* 0x000800003f167984 */ /* 0x000e220000000a00 */
[----:B------:R-:W-:-:S02]  /*3310*/  LEA.HI.X.SX32 R33, R27, R37, 0x1, P4 ;  /* 0x000000251b217211 */ /* 0x000fc400020f0eff */
[----:B------:R-:W-:Y:S01]  /*3320*/  ISETP.LT.AND P4, PT, R58, c[0x0][0x17c], !P0 ;  /* 0x00005f003a007a0c */ /* 0x000fe20004781270 */
[----:B-----5:R-:W-:Y:S01]  /*3330*/  @P3 STG.E.U16 [R30.64], R12 ;  /* 0x0000000c1e003986 */ /* 0x020fe2000c101506 */
[----:B------:R-:W-:Y:S01]  /*3340*/  ISETP.LT.AND P3, PT, R55, c[0x0][0x17c], !P0 ;  /* 0x00005f0037007a0c */ /* 0x000fe20004761270 */
[----:B------:R-:W-:Y:S01]  /*3350*/  IMAD R55, R48, 0x10, R53 ;  /* 0x0000001030377824 */ /* 0x000fe200078e0235 */
[-C--:B------:R-:W-:Y:S01]  /*3360*/  LEA.HI.X.SX32 R53, R54, R37.reuse, 0x1, P6 ;  /* 0x0000002536357211 */ /* 0x080fe200030f0eff */
[----:B------:R-:W5:Y:S01]  /*3370*/  LDS.64 R26, [R79+0x800] ;  /* 0x000800004f1a7984 */ /* 0x000f620000000a00 */
[----:B-1----:R-:W-:Y:S02]  /*3380*/  PRMT R8, R8, 0x7632, R8 ;  /* 0x0000763208087816 */ /* 0x002fe40000000008 */
[----:B------:R-:W-:Y:S01]  /*3390*/  LEA R54, P6, R55, R36, 0x1 ;  /* 0x0000002437367211 */ /* 0x000fe200078c08ff */
[----:B------:R1:W-:Y:S01]  /*33a0*/  @P1 STG.E.U16 [R32.64], R14 ;  /* 0x0000000e20001986 */ /* 0x0003e2000c101506 */
[----:B------:R-:W-:Y:S01]  /*33b0*/  ISETP.LT.AND P1, PT, R57, c[0x0][0x17c], !P0 ;  /* 0x00005f0039007a0c */ /* 0x000fe20004721270 */
[----:B------:R-:W-:Y:S01]  /*33c0*/  IMAD R57, R48, 0x2, R55 ;  /* 0x0000000230397824 */ /* 0x000fe200078e0237 */
[----:B------:R-:W-:Y:S01]  /*33d0*/  LEA.HI.X.SX32 R55, R55, R37, 0x1, P6 ;  /* 0x0000002537377211 */ /* 0x000fe200030f0eff */
[----:B------:R-:W5:Y:S01]  /*33e0*/  LDS.64 R24, [R152+0xc00] ;  /* 0x000c000098187984 */ /* 0x000f620000000a00 */
[----:B----4-:R-:W-:Y:S01]  /*33f0*/  PRMT R2, R2, 0x7632, R2 ;  /* 0x0000763202027816 */ /* 0x010fe20000000002 */
[----:B------:R-:W-:Y:S01]  /*3400*/  IMAD R59, R48, 0x2, R57 ;  /* 0x00000002303b7824 */ /* 0x000fe200078e0239 */
[----:B------:R-:W-:Y:S01]  /*3410*/  LOP3.LUT R44, R143, 0x6a, R154, 0xfe, !PT ;  /* 0x0000006a8f2c7812 */ /* 0x000fe200078efe9a */
[----:B------:R4:W-:Y:S01]  /*3420*/  @P2 STG.E.U16 [R52.64], R16 ;  /* 0x0000001034002986 */ /* 0x0009e2000c101506 */
[----:B------:R-:W-:-:S02]  /*3430*/  ISETP.LT.AND P2, PT, R56, c[0x0][0x17c], !P0 ;  /* 0x00005f0038007a0c */ /* 0x000fc40004741270 */
[CC--:B------:R-:W-:Y:S01]  /*3440*/  LEA R56, P6, R57.reuse, R36.reuse, 0x1 ;  /* 0x0000002439387211 */ /* 0x0c0fe200078c08ff */
[----:B------:R2:W5:Y:S01]  /*3450*/  LDS.64 R28, [R61+0xc00] ;  /* 0x000c00003d1c7984 */ /* 0x0005620000000a00 */
[----:B-1----:R-:W-:Y:S02]  /*3460*/  PRMT R14, R14, 0x7632, R14 ;  /* 0x000076320e0e7816 */ /* 0x002fe4000000000e */
[-C--:B------:R-:W-:Y:S01]  /*3470*/  LEA.HI.X.SX32 R57, R57, R37.reuse, 0x1, P6 ;  /* 0x0000002539397211 */ /* 0x080fe200030f0eff */
[----:B------:R1:W5:Y:S01]  /*3480*/  LDS.64 R30, [R63+0xc00] ;  /* 0x000c00003f1e7984 */ /* 0x0003620000000a00 */
[----:B------:R-:W-:Y:S02]  /*3490*/  LEA R58, P6, R59, R36, 0x1 ;  /* 0x000000243b3a7211 */ /* 0x000fe400078c08ff */
[----:B------:R-:W-:Y:S01]  /*34a0*/  LOP3.LUT R42, R143, 0x6e, R154, 0xfe, !PT ;  /* 0x0000006e8f2a7812 */ /* 0x000fe200078efe9a */
[----:B------:R-:W5:Y:S01]  /*34b0*/  LDS.64 R32, [R79+0xc00] ;  /* 0x000c00004f207984 */ /* 0x000f620000000a00 */
[----:B----4-:R-:W-:Y:S01]  /*34c0*/  IMAD R53, R48, 0x2, R59 ;  /* 0x0000000230357824 */ /* 0x010fe200078e023b */
[----:B------:R-:W-:-:S02]  /*34d0*/  LEA.HI.X.SX32 R59, R59, R37, 0x1, P6 ;  /* 0x000000253b3b7211 */ /* 0x000fc400030f0eff */
[----:B--2---:R2:W-:Y:S01]  /*34e0*/  @P5 STG.E.U16 [R54.64], R18 ;  /* 0x0000001236005986 */ /* 0x0045e2000c101506 */
[C---:B------:R-:W-:Y:S01]  /*34f0*/  IMAD R61, R48.reuse, 0x2, R53 ;  /* 0x00000002303d7824 */ /* 0x040fe200078e0235 */
[CC--:B------:R-:W-:Y:S02]  /*3500*/  LEA R52, P6, R53.reuse, R36.reuse, 0x1 ;  /* 0x0000002435347211 */ /* 0x0c0fe400078c08ff */
[----:B---3--:R3:W-:Y:S01]  /*3510*/  @P4 STG.E.U16 [R56.64], R20 ;  /* 0x0000001438004986 */ /* 0x0087e2000c101506 */
[----:B-1----:R-:W-:Y:S01]  /*3520*/  IMAD R63, R48, 0x2, R61 ;  /* 0x00000002303f7824 */ /* 0x002fe200078e023d */
[----:B------:R-:W-:Y:S02]  /*3530*/  LEA.HI.X.SX32 R53, R53, R37, 0x1, P6 ;  /* 0x0000002535357211 */ /* 0x000fe400030f0eff */
[----:B0-----:R0:W-:Y:S01]  /*3540*/  @P3 STG.E.U16 [R58.64], R22 ;  /* 0x000000163a003986 */ /* 0x0011e2000c101506 */
[----:B------:R-:W-:Y:S02]  /*3550*/  ISETP.LT.AND P5, PT, R96, c[0x0][0x17c], !P0 ;  /* 0x00005f0060007a0c */ /* 0x000fe400047a1270 */
[----:B------:R-:W-:Y:S01]  /*3560*/  ISETP.LT.AND P4, PT, R95, c[0x0][0x17c], !P0 ;  /* 0x00005f005f007a0c */ /* 0x000fe20004781270 */
[----:B-----5:R1:W-:Y:S01]  /*3570*/  @P1 STG.E.U16 [R52.64], R26 ;  /* 0x0000001a34001986 */ /* 0x0203e2000c101506 */
[----:B--2---:R-:W-:-:S02]  /*3580*/  LEA R54, P6, R61, R36, 0x1 ;  /* 0x000000243d367211 */ /* 0x004fc400078c08ff */
[----:B------:R-:W-:Y:S02]  /*3590*/  ISETP.LT.AND P3, PT, R94, c[0x0][0x17c], !P0 ;  /* 0x00005f005e007a0c */ /* 0x000fe40004761270 */
[-C--:B------:R-:W-:Y:S01]  /*35a0*/  LEA.HI.X.SX32 R55, R61, R37.reuse, 0x1, P6 ;  /* 0x000000253d377211 */ /* 0x080fe200030f0eff */
[C---:B------:R-:W-:Y:S01]  /*35b0*/  IMAD R61, R48.reuse, 0x2, R63 ;  /* 0x00000002303d7824 */ /* 0x040fe200078e023f */
[-C--:B---3--:R-:W-:Y:S02]  /*35c0*/  LEA R56, P6, R63, R36.reuse, 0x1 ;  /* 0x000000243f387211 */ /* 0x088fe400078c08ff */
[----:B------:R-:W-:Y:S01]  /*35d0*/  ISETP.LT.AND P1, PT, R93, c[0x0][0x17c], !P0 ;  /* 0x00005f005d007a0c */ /* 0x000fe20004721270 */
[----:B------:R2:W-:Y:S01]  /*35e0*/  @P2 STG.E.U16 [R54.64], R24 ;  /* 0x0000001836002986 */ /* 0x0005e2000c101506 */
[----:B------:R-:W-:Y:S01]  /*35f0*/  LEA.HI.X.SX32 R57, R63, R37, 0x1, P6 ;  /* 0x000000253f397211 */ /* 0x000fe200030f0eff */
[----:B------:R-:W-:Y:S01]  /*3600*/  IMAD R63, R48, 0x2, R61 ;  /* 0x00000002303f7824 */ /* 0x000fe200078e023d */
[----:B0-----:R-:W-:-:S02]  /*3610*/  LEA R58, P6, R61, R36, 0x1 ;  /* 0x000000243d3a7211 */ /* 0x001fc400078c08ff */
[----:B------:R-:W-:Y:S01]  /*3620*/  ISETP.LT.AND P2, PT, R92, c[0x0][0x17c], !P0 ;  /* 0x00005f005c007a0c */ /* 0x000fe20004741270 */
[----:B------:R0:W-:Y:S01]  /*3630*/  @P5 STG.E.U16 [R56.64], R28 ;  /* 0x0000001c38005986 */ /* 0x0001e2000c101506 */
[-C--:B------:R-:W-:Y:S01]  /*3640*/  LEA.HI.X.SX32 R59, R61, R37.reuse, 0x1, P6 ;  /* 0x000000253d3b7211 */ /* 0x080fe200030f0eff */
[C---:B------:R-:W-:Y:S01]  /*3650*/  IMAD R61, R48.reuse, 0x2, R63 ;  /* 0x00000002303d7824 */ /* 0x040fe200078e023f */
[-C--:B-1----:R-:W-:Y:S02]  /*3660*/  LEA R52, P6, R63, R36.reuse, 0x1 ;  /* 0x000000243f347211 */ /* 0x082fe400078c08ff */
[----:B------:R-:W-:Y:S01]  /*3670*/  ISETP.LT.AND P5, PT, R91, c[0x0][0x17c], !P0 ;  /* 0x00005f005b007a0c */ /* 0x000fe200047a1270 */
[----:B------:R1:W-:Y:S01]  /*3680*/  @P4 STG.E.U16 [R58.64], R30 ;  /* 0x0000001e3a004986 */ /* 0x0003e2000c101506 */
[----:B------:R-:W-:Y:S01]  /*3690*/  LEA.HI.X.SX32 R53, R63, R37, 0x1, P6 ;  /* 0x000000253f357211 */ /* 0x000fe200030f0eff */
[----:B------:R-:W-:Y:S01]  /*36a0*/  IMAD R63, R48, 0x2, R61 ;  /* 0x00000002303f7824 */ /* 0x000fe200078e023d */
[----:B--2---:R-:W-:-:S02]  /*36b0*/  LEA R54, P6, R61, R36, 0x1 ;  /* 0x000000243d367211 */ /* 0x004fc400078c08ff */
[----:B------:R-:W-:Y:S01]  /*36c0*/  ISETP.LT.AND P4, PT, R90, c[0x0][0x17c], !P0 ;  /* 0x00005f005a007a0c */ /* 0x000fe20004781270 */
[----:B------:R2:W-:Y:S01]  /*36d0*/  @P3 STG.E.U16 [R52.64], R32 ;  /* 0x0000002034003986 */ /* 0x0005e2000c101506 */
[-C--:B------:R-:W-:Y:S01]  /*36e0*/  LEA.HI.X.SX32 R55, R61, R37.reuse, 0x1, P6 ;  /* 0x000000253d377211 */ /* 0x080fe200030f0eff */
[----:B------:R-:W-:Y:S01]  /*36f0*/  IMAD R61, R48, 0x2, R63 ;  /* 0x00000002303d7824 */ /* 0x000fe200078e023f */
[CC--:B0-----:R-:W-:Y:S02]  /*3700*/  LEA R56, P6, R63.reuse, R36.reuse, 0x1 ;  /* 0x000000243f387211 */ /* 0x0c1fe400078c08ff */
[----:B------:R-:W-:Y:S01]  /*3710*/  PRMT R28, R10, 0x7632, R28 ;  /* 0x000076320a1c7816 */ /* 0x000fe2000000001c */
[----:B------:R0:W-:Y:S01]  /*3720*/  @P1 STG.E.U16 [R54.64], R4 ;  /* 0x0000000436001986 */ /* 0x0001e2000c101506 */
[----:B------:R-:W-:Y:S02]  /*3730*/  LEA.HI.X.SX32 R57, R63, R37, 0x1, P6 ;  /* 0x000000253f397211 */ /* 0x000fe400030f0eff */
[----:B-1----:R-:W-:-:S02]  /*3740*/  LEA R58, P6, R61, R36, 0x1 ;  /* 0x000000243d3a7211 */ /* 0x002fc400078c08ff */
[----:B------:R-:W-:Y:S01]  /*3750*/  ISETP.LT.AND P3, PT, R89, c[0x0][0x17c], !P0 ;  /* 0x00005f0059007a0c */ /* 0x000fe20004761270 */
[----:B--2---:R-:W-:Y:S01]  /*3760*/  IMAD R53, R48, 0x2, R61 ;  /* 0x0000000230357824 */ /* 0x004fe200078e023d */
[-C--:B------:R-:W-:Y:S01]  /*3770*/  LEA.HI.X.SX32 R59, R61, R37.reuse, 0x1, P6 ;  /* 0x000000253d3b7211 */ /* 0x080fe200030f0eff */
[----:B------:R1:W-:Y:S01]  /*3780*/  @P2 STG.E.U16 [R56.64], R28 ;  /* 0x0000001c38002986 */ /* 0x0003e2000c101506 */
[----:B------:R-:W-:Y:S01]  /*3790*/  ISETP.LT.AND P1, PT, R88, c[0x0][0x17c], !P0 ;  /* 0x00005f0058007a0c */ /* 0x000fe20004721270 */
[----:B------:R-:W-:Y:S01]  /*37a0*/  IMAD R61, R48, 0x2, R53 ;  /* 0x00000002303d7824 */ /* 0x000fe200078e0235 */
[C---:B------:R-:W-:Y:S01]  /*37b0*/  LEA R52, P6, R53.reuse, R36, 0x1 ;  /* 0x0000002435347211 */ /* 0x040fe200078c08ff */
[----:B------:R2:W-:Y:S01]  /*37c0*/  @P5 STG.E.U16 [R58.64], R8 ;  /* 0x000000083a005986 */ /* 0x0005e2000c101506 */
[----:B------:R-:W-:Y:S02]  /*37d0*/  PRMT R26, R6, 0x7632, R26 ;  /* 0x00007632061a7816 */ /* 0x000fe4000000001a */
[----:B------:R-:W-:-:S02]  /*37e0*/  LEA.HI.X.SX32 R53, R53, R37, 0x1, P6 ;  /* 0x0000002535357211 */ /* 0x000fc400030f0eff */
[-C--:B0-----:R-:W-:Y:S02]  /*37f0*/  LEA R54, P6, R61, R36.reuse, 0x1 ;  /* 0x000000243d367211 */ /* 0x081fe400078c08ff */
[----:B------:R-:W-:Y:S01]  /*3800*/  ISETP.LT.AND P2, PT, R87, c[0x0][0x17c], !P0 ;  /* 0x00005f0057007a0c */ /* 0x000fe20004741270 */
[----:B-1----:R-:W-:Y:S01]  /*3810*/  IMAD R57, R48, 0x2, R61 ;  /* 0x0000000230397824 */ /* 0x002fe200078e023d */
[-C--:B------:R-:W-:Y:S01]  /*3820*/  LEA.HI.X.SX32 R55, R61, R37.reuse, 0x1, P6 ;  /* 0x000000253d377211 */ /* 0x080fe200030f0eff */
[----:B------:R0:W-:Y:S01]  /*3830*/  @P4 STG.E.U16 [R52.64], R26 ;  /* 0x0000001a34004986 */ /* 0x0001e2000c101506 */
[----:B------:R-:W-:Y:S01]  /*3840*/  PRMT R28, R12, 0x7632, R28 ;  /* 0x000076320c1c7816 */ /* 0x000fe2000000001c */
[----:B--2---:R-:W-:Y:S01]  /*3850*/  IMAD R59, R48, 0x2, R57 ;  /* 0x00000002303b7824 */ /* 0x004fe200078e0239 */
[C---:B------:R-:W-:Y:S01]  /*3860*/  LEA R56, P6, R57.reuse, R36, 0x1 ;  /* 0x0000002439387211 */ /* 0x040fe200078c08ff */
[----:B------:R1:W-:Y:S01]  /*3870*/  @P3 STG.E.U16 [R54.64], R2 ;  /* 0x0000000236003986 */ /* 0x0003e2000c101506 */
[----:B------:R-:W-:Y:S01]  /*3880*/  ISETP.LT.AND P5, PT, R86, c[0x0][0x17c], !P0 ;  /* 0x00005f0056007a0c */ /* 0x000fe200047a1270 */
[----:B------:R-:W-:Y:S01]  /*3890*/  IMAD R61, R48, 0x2, R59 ;  /* 0x00000002303d7824 */ /* 0x000fe200078e023b */
[----:B------:R-:W-:-:S02]  /*38a0*/  LEA.HI.X.SX32 R57, R57, R37, 0x1, P6 ;  /* 0x0000002539397211 */ /* 0x000fc400030f0eff */
[-C--:B------:R-:W-:Y:S02]  /*38b0*/  LEA R58, P6, R59, R36.reuse, 0x1 ;  /* 0x000000243b3a7211 */ /* 0x080fe400078c08ff */
[----:B------:R-:W-:Y:S01]  /*38c0*/  ISETP.LT.AND P4, PT, R85, c[0x0][0x17c], !P0 ;  /* 0x00005f0055007a0c */ /* 0x000fe20004781270 */
[----:B------:R2:W-:Y:S01]  /*38d0*/  @P1 STG.E.U16 [R56.64], R28 ;  /* 0x0000001c38001986 */ /* 0x0005e2000c101506 */
[-C--:B------:R-:W-:Y:S02]  /*38e0*/  LEA.HI.X.SX32 R59, R59, R37.reuse, 0x1, P6 ;  /* 0x000000253b3b7211 */ /* 0x080fe400030f0eff */
[C---:B0-----:R-:W-:Y:S01]  /*38f0*/  LEA R52, P6, R61.reuse, R36, 0x1 ;  /* 0x000000243d347211 */ /* 0x041fe200078c08ff */
[----:B-1----:R-:W-:Y:S01]  /*3900*/  IMAD R55, R48, 0x2, R61 ;  /* 0x0000000230377824 */ /* 0x002fe200078e023d */
[----:B------:R-:W-:Y:S01]  /*3910*/  PRMT R26, R16, 0x7632, R26 ;  /* 0x00007632101a7816 */ /* 0x000fe2000000001a */
[----:B------:R0:W-:Y:S01]  /*3920*/  @P2 STG.E.U16 [R58.64], R14 ;  /* 0x0000000e3a002986 */ /* 0x0001e2000c101506 */
[----:B------:R-:W-:-:S02]  /*3930*/  LEA.HI.X.SX32 R53, R61, R37, 0x1, P6 ;  /* 0x000000253d357211 */ /* 0x000fc400030f0eff */
[CC--:B------:R-:W-:Y:S02]  /*3940*/  LEA R54, P6, R55.reuse, R36.reuse, 0x1 ;  /* 0x0000002437367211 */ /* 0x0c0fe400078c08ff */
[----:B------:R-:W-:Y:S01]  /*3950*/  PRMT R18, R18, 0x7632, R18 ;  /* 0x0000763212127816 */ /* 0x000fe20000000012 */
[----:B--2---:R-:W-:Y:S01]  /*3960*/  IMAD R57, R48, 0x2, R55 ;  /* 0x0000000230397824 */ /* 0x004fe200078e0237 */
[----:B------:R-:W-:Y:S01]  /*3970*/  LEA.HI.X.SX32 R55, R55, R37, 0x1, P6 ;  /* 0x0000002537377211 */ /* 0x000fe200030f0eff */
[----:B------:R1:W-:Y:S01]  /*3980*/  @P5 STG.E.U16 [R52.64], R26 ;  /* 0x0000001a34005986 */ /* 0x0003e2000c101506 */
[----:B------:R-:W-:Y:S01]  /*3990*/  ISETP.LT.AND P3, PT, R84, c[0x0][0x17c], !P0 ;  /* 0x00005f0054007a0c */ /* 0x000fe20004761270 */
[----:B------:R-:W-:Y:S01]  /*39a0*/  IMAD R61, R48, 0x2, R57 ;  /* 0x00000002303d7824 */ /* 0x000fe200078e0239 */
[----:B------:R-:W-:Y:S01]  /*39b0*/  LEA R56, P6, R57, R36, 0x1 ;  /* 0x0000002439387211 */ /* 0x000fe200078c08ff */
[----:B------:R2:W-:Y:S01]  /*39c0*/  @P4 STG.E.U16 [R54.64], R18 ;  /* 0x0000001236004986 */ /* 0x0005e2000c101506 */
[----:B------:R-:W-:-:S02]  /*39d0*/  ISETP.LT.AND P1, PT, R83, c[0x0][0x17c], !P0 ;  /* 0x00005f0053007a0c */ /* 0x000fc40004721270 */
[-C--:B------:R-:W-:Y:S02]  /*39e0*/  LEA.HI.X.SX32 R57, R57, R37.reuse, 0x1, P6 ;  /* 0x0000002539397211 */ /* 0x080fe400030f0eff */
[CC--:B0-----:R-:W-:Y:S02]  /*39f0*/  LEA R58, P6, R61.reuse, R36.reuse, 0x1 ;  /* 0x000000243d3a7211 */ /* 0x0c1fe400078c08ff */
[----:B------:R-:W-:Y:S01]  /*3a00*/  ISETP.LT.AND P2, PT, R82, c[0x0][0x17c], !P0 ;  /* 0x00005f0052007a0c */ /* 0x000fe20004741270 */
[----:B-1----:R-:W-:Y:S01]  /*3a10*/  IMAD R53, R48, 0x2, R61 ;  /* 0x0000000230357824 */ /* 0x002fe200078e023d */
[----:B------:R-:W-:Y:S02]  /*3a20*/  LEA.HI.X.SX32 R59, R61, R37, 0x1, P6 ;  /* 0x000000253d3b7211 */ /* 0x000fe400030f0eff */
[----:B------:R-:W-:Y:S01]  /*3a30*/  PRMT R28, R20, 0x7632, R28 ;  /* 0x00007632141c7816 */ /* 0x000fe2000000001c */
[----:B--2---:R-:W-:Y:S01]  /*3a40*/  IMAD R55, R48, 0x2, R53 ;  /* 0x0000000230377824 */ /* 0x004fe200078e0235 */
[----:B------:R-:W-:-:S02]  /*3a50*/  LEA R52, P6, R53, R36, 0x1 ;  /* 0x0000002435347211 */ /* 0x000fc400078c08ff */
[----:B------:R-:W-:Y:S01]  /*3a60*/  PRMT R22, R22, 0x7632, R22 ;  /* 0x0000763216167816 */ /* 0x000fe20000000016 */
[----:B------:R-:W-:Y:S01]  /*3a70*/  IMAD R61, R48, 0x2, R55 ;  /* 0x00000002303d7824 */ /* 0x000fe200078e0237 */
[-C--:B------:R-:W-:Y:S01]  /*3a80*/  LEA.HI.X.SX32 R53, R53, R37.reuse, 0x1, P6 ;  /* 0x0000002535357211 */ /* 0x080fe200030f0eff */
[----:B------:R0:W-:Y:S01]  /*3a90*/  @P3 STG.E.U16 [R56.64], R28 ;  /* 0x0000001c38003986 */ /* 0x0001e2000c101506 */
[C---:B------:R-:W-:Y:S02]  /*3aa0*/  LEA R54, P6, R55.reuse, R36, 0x1 ;  /* 0x0000002437367211 */ /* 0x040fe400078c08ff */
[----:B------:R-:W-:Y:S01]  /*3ab0*/  PRMT R26, R26, 0x7632, R26 ;  /* 0x000076321a1a7816 */ /* 0x000fe2000000001a */
[----:B------:R1:W-:Y:S01]  /*3ac0*/  @P1 STG.E.U16 [R58.64], R22 ;  /* 0x000000163a001986 */ /* 0x0003e2000c101506 */
[----:B------:R-:W-:Y:S02]  /*3ad0*/  LEA.HI.X.SX32 R55, R55, R37, 0x1, P6 ;  /* 0x0000002537377211 */ /* 0x000fe400030f0eff */
[----:B------:R-:W-:Y:S01]  /*3ae0*/  ISETP.LT.AND P5, PT, R81, c[0x0][0x17c], !P0 ;  /* 0x00005f0051007a0c */ /* 0x000fe200047a1270 */
[----:B------:R2:W-:Y:S01]  /*3af0*/  @P2 STG.E.U16 [R52.64], R26 ;  /* 0x0000001a34002986 */ /* 0x0005e2000c101506 */
[----:B------:R-:W-:-:S02]  /*3b00*/  ISETP.LT.AND P4, PT, R80, c[0x0][0x17c], !P0 ;  /* 0x00005f0050007a0c */ /* 0x000fc40004781270 */
[----:B------:R-:W-:Y:S02]  /*3b10*/  PRMT R24, R24, 0x7632, R24 ;  /* 0x0000763218187816 */ /* 0x000fe40000000018 */
[CC--:B0-----:R-:W-:Y:S02]  /*3b20*/  LEA R56, P6, R61.reuse, R36.reuse, 0x1 ;  /* 0x000000243d387211 */ /* 0x0c1fe400078c08ff */
[----:B------:R-:W-:Y:S01]  /*3b30*/  PRMT R28, R28, 0x7632, R28 ;  /* 0x000076321c1c7816 */ /* 0x000fe2000000001c */
[----:B-1----:R-:W-:Y:S01]  /*3b40*/  IMAD R59, R48, 0x2, R61 ;  /* 0x00000002303b7824 */ /* 0x002fe200078e023d */
[-C--:B------:R-:W-:Y:S02]  /*3b50*/  LEA.HI.X.SX32 R57, R61, R37.reuse, 0x1, P6 ;  /* 0x000000253d397211 */ /* 0x080fe400030f0eff */
[----:B------:R-:W-:Y:S01]  /*3b60*/  ISETP.LT.AND P3, PT, R78, c[0x0][0x17c], !P0 ;  /* 0x00005f004e007a0c */ /* 0x000fe20004761270 */
[C---:B--2---:R-:W-:Y:S01]  /*3b70*/  IMAD R53, R48.reuse, 0x2, R59 ;  /* 0x0000000230357824 */ /* 0x044fe200078e023b */
[-C--:B------:R-:W-:Y:S01]  /*3b80*/  LEA R58, P6, R59, R36.reuse, 0x1 ;  /* 0x000000243b3a7211 */ /* 0x080fe200078c08ff */
[----:B------:R0:W-:Y:S01]  /*3b90*/  @P5 STG.E.U16 [R54.64], R24 ;  /* 0x0000001836005986 */ /* 0x0001e2000c101506 */
[----:B------:R-:W-:Y:S01]  /*3ba0*/  ISETP.LT.AND P1, PT, R77, c[0x0][0x17c], !P0 ;  /* 0x00005f004d007a0c */ /* 0x000fe20004721270 */
[----:B------:R-:W-:Y:S01]  /*3bb0*/  IMAD R61, R48, 0x2, R53 ;  /* 0x00000002303d7824 */ /* 0x000fe200078e0235 */
[----:B------:R-:W-:Y:S01]  /*3bc0*/  LEA.HI.X.SX32 R59, R59, R37, 0x1, P6 ;  /* 0x000000253b3b7211 */ /* 0x000fe200030f0eff */
[----:B------:R1:W-:Y:S01]  /*3bd0*/  @P4 STG.E.U16 [R56.64], R28 ;  /* 0x0000001c38004986 */ /* 0x0003e2000c101506 */
[----:B------:R-:W-:-:S02]  /*3be0*/  LEA R52, P6, R53, R36, 0x1 ;  /* 0x0000002435347211 */ /* 0x000fc400078c08ff */
[----:B------:R-:W-:Y:S02]  /*3bf0*/  PRMT R30, R30, 0x7632, R30 ;  /* 0x000076321e1e7816 */ /* 0x000fe4000000001e */
[-C--:B------:R-:W-:Y:S02]  /*3c00*/  LEA.HI.X.SX32 R53, R53, R37.reuse, 0x1, P6 ;  /* 0x0000002535357211 */ /* 0x080fe400030f0eff */
[----:B------:R-:W-:Y:S01]  /*3c10*/  ISETP.LT.AND P2, PT, R76, c[0x0][0x17c], !P0 ;  /* 0x00005f004c007a0c */ /* 0x000fe20004741270 */
[----:B------:R2:W-:Y:S01]  /*3c20*/  @P3 STG.E.U16 [R58.64], R30 ;  /* 0x0000001e3a003986 */ /* 0x0005e2000c101506 */
[C---:B0-----:R-:W-:Y:S02]  /*3c30*/  LEA R54, P6, R61.reuse, R36, 0x1 ;  /* 0x000000243d367211 */ /* 0x041fe400078c08ff */
[----:B------:R-:W-:Y:S01]  /*3c40*/  PRMT R26, R32, 0x7632, R26 ;  /* 0x00007632201a7816 */ /* 0x000fe2000000001a */
[----:B-1----:R-:W-:Y:S01]  /*3c50*/  IMAD R57, R48, 0x2, R61 ;  /* 0x0000000230397824 */ /* 0x002fe200078e023d */
[----:B------:R-:W-:-:S02]  /*3c60*/  LEA.HI.X.SX32 R55, R61, R37, 0x1, P6 ;  /* 0x000000253d377211 */ /* 0x000fc400030f0eff */
[----:B------:R-:W-:Y:S01]  /*3c70*/  ISETP.LT.AND P5, PT, R75, c[0x0][0x17c], !P0 ;  /* 0x00005f004b007a0c */ /* 0x000fe200047a1270 */
[----:B------:R-:W-:Y:S01]  /*3c80*/  IMAD R61, R48, 0x2, R57 ;  /* 0x00000002303d7824 */ /* 0x000fe200078e0239 */
[CC--:B------:R-:W-:Y:S01]  /*3c90*/  LEA R56, P6, R57.reuse, R36.reuse, 0x1 ;  /* 0x0000002439387211 */ /* 0x0c0fe200078c08ff */
[----:B------:R0:W-:Y:S01]  /*3ca0*/  @P1 STG.E.U16 [R52.64], R26 ;  /* 0x0000001a34001986 */ /* 0x0001e2000c101506 */
[----:B------:R-:W-:Y:S01]  /*3cb0*/  ISETP.LT.AND P4, PT, R74, c[0x0][0x17c], !P0 ;  /* 0x00005f004a007a0c */ /* 0x000fe20004781270 */
[----:B------:R-:W-:Y:S01]  /*3cc0*/  IMAD R63, R48, 0x2, R61 ;  /* 0x00000002303f7824 */ /* 0x000fe200078e023d */
[----:B------:R-:W-:Y:S01]  /*3cd0*/  LEA.HI.X.SX32 R57, R57, R37, 0x1, P6 ;  /* 0x0000002539397211 */ /* 0x000fe200030f0eff */
[----:B------:R1:W-:Y:S01]  /*3ce0*/  @P2 STG.E.U16 [R54.64], R5 ;  /* 0x0000000536002986 */ /* 0x0003e2000c101506 */
[----:B--2---:R-:W-:Y:S02]  /*3cf0*/  LEA R58, P6, R61, R36, 0x1 ;  /* 0x000000243d3a7211 */ /* 0x004fe400078c08ff */
[----:B------:R-:W-:-:S02]  /*3d00*/  ISETP.LT.AND P3, PT, R73, c[0x0][0x17c], !P0 ;  /* 0x00005f0049007a0c */ /* 0x000fc40004761270 */
[-C--:B------:R-:W-:Y:S01]  /*3d10*/  LEA.HI.X.SX32 R59, R61, R37.reuse, 0x1, P6 ;  /* 0x000000253d3b7211 */ /* 0x080fe200030f0eff */
[----:B------:R-:W-:Y:S01]  /*3d20*/  IMAD R61, R48, 0x2, R63 ;  /* 0x00000002303d7824 */ /* 0x000fe200078e023f */
[----:B------:R2:W-:Y:S01]  /*3d30*/  @P5 STG.E.U16 [R56.64], R11 ;  /* 0x0000000b38005986 */ /* 0x0005e2000c101506 */
[CC--:B0-----:R-:W-:Y:S02]  /*3d40*/  LEA R52, P6, R63.reuse, R36.reuse, 0x1 ;  /* 0x000000243f347211 */ /* 0x0c1fe400078c08ff */
        /* <DEDUP_REMOVED lines=13> */
[C---:B------:R-:W-:Y:S01]  /*3e20*/  IMAD R63, R48.reuse, 0x2, R61 ;  /* 0x00000002303f7824 */ /* 0x040fe200078e023d */
[-C--:B0-----:R-:W-:Y:S02]  /*3e30*/  LEA R58, P6, R61, R36.reuse, 0x1 ;  /* 0x000000243d3a7211 */ /* 0x081fe400078c08ff */
[----:B------:R-:W-:Y:S01]  /*3e40*/  ISETP.LT.AND P4, PT, R69, c[0x0][0x17c], !P0 ;  /* 0x00005f0045007a0c */ /* 0x000fe20004781270 */
[----:B------:R0:W-:Y:S01]  /*3e50*/  @P2 STG.E.U16 [R56.64], R13 ;  /* 0x0000000d38002986 */ /* 0x0001e2000c101506 */
[----:B------:R-:W-:Y:S01]  /*3e60*/  LEA.HI.X.SX32 R59, R61, R37, 0x1, P6 ;  /* 0x000000253d3b7211 */ /* 0x000fe200030f0eff */
[----:B------:R-:W-:Y:S01]  /*3e70*/  IMAD R61, R48, 0x2, R63 ;  /* 0x00000002303d7824 */ /* 0x000fe200078e023f */
[----:B-1----:R-:W-:-:S02]  /*3e80*/  LEA R52, P6, R63, R36, 0x1 ;  /* 0x000000243f347211 */ /* 0x002fc400078c08ff */
[----:B------:R-:W-:Y:S01]  /*3e90*/  ISETP.LT.AND P3, PT, R68, c[0x0][0x17c], !P0 ;  /* 0x00005f0044007a0c */ /* 0x000fe20004761270 */
[----:B------:R1:W-:Y:S01]  /*3ea0*/  @P5 STG.E.U16 [R58.64], R15 ;  /* 0x0000000f3a005986 */ /* 0x0003e2000c101506 */
[-C--:B------:R-:W-:Y:S01]  /*3eb0*/  LEA.HI.X.SX32 R53, R63, R37.reuse, 0x1, P6 ;  /* 0x000000253f357211 */ /* 0x080fe200030f0eff */
[C---:B------:R-:W-:Y:S01]  /*3ec0*/  IMAD R63, R48.reuse, 0x2, R61 ;  /* 0x00000002303f7824 */ /* 0x040fe200078e023d */
[-C--:B--2---:R-:W-:Y:S02]  /*3ed0*/  LEA R54, P6, R61, R36.reuse, 0x1 ;  /* 0x000000243d367211 */ /* 0x084fe400078c08ff */
        /* <DEDUP_REMOVED lines=17> */
[-C--:B------:R-:W-:Y:S02]  /*3ff0*/  LEA.HI.X.SX32 R53, R63, R37.reuse, 0x1, P6 ;  /* 0x000000253f357211 */ /* 0x080fe400030f0eff */
[-C--:B0-----:R-:W-:Y:S02]  /*4000*/  LEA R54, P6, R61, R36.reuse, 0x1 ;  /* 0x000000243d367211 */ /* 0x081fe400078c08ff */
[----:B------:R-:W-:Y:S01]  /*4010*/  ISETP.LT.AND P2, PT, R51, c[0x0][0x17c], !P0 ;  /* 0x00005f0033007a0c */ /* 0x000fe20004741270 */
[----:B------:R-:W-:Y:S01]  /*4020*/  IMAD R51, R48, 0x2, R61 ;  /* 0x0000000230337824 */ /* 0x000fe200078e023d */
[----:B------:R-:W-:Y:S01]  /*4030*/  LEA.HI.X.SX32 R55, R61, R37, 0x1, P6 ;  /* 0x000000253d377211 */ /* 0x000fe200030f0eff */
[----:B------:R0:W-:Y:S01]  /*4040*/  @P5 STG.E.U16 [R52.64], R27 ;  /* 0x0000001b34005986 */ /* 0x0001e2000c101506 */
[----:B------:R-:W-:Y:S01]  /*4050*/  ISETP.LT.AND P3, PT, R62, c[0x0][0x17c], !P0 ;  /* 0x00005f003e007a0c */ /* 0x000fe20004761270 */
[----:B------:R-:W-:Y:S01]  /*4060*/  IMAD R61, R48, 0x2, R51 ;  /* 0x00000002303d7824 */ /* 0x000fe200078e0233 */
[----:B-1----:R-:W-:Y:S01]  /*4070*/  LEA R56, P6, R51, R36, 0x1 ;  /* 0x0000002433387211 */ /* 0x002fe200078c08ff */
[----:B------:R-:W-:Y:S01]  /*4080*/  @P4 STG.E.U16 [R54.64], R25 ;  /* 0x0000001936004986 */ /* 0x000fe2000c101506 */
[----:B------:R-:W-:-:S02]  /*4090*/  ISETP.LT.AND P1, PT, R60, c[0x0][0x17c], !P0 ;  /* 0x00005f003c007a0c */ /* 0x000fc40004721270 */
[----:B------:R-:W-:Y:S02]  /*40a0*/  ISETP.LT.AND P5, PT, R50, c[0x0][0x17c], !P0 ;  /* 0x00005f0032007a0c */ /* 0x000fe400047a1270 */
[-C--:B------:R-:W-:Y:S02]  /*40b0*/  LEA.HI.X.SX32 R57, R51, R37.reuse, 0x1, P6 ;  /* 0x0000002533397211 */ /* 0x080fe400030f0eff */
[----:B------:R-:W-:Y:S01]  /*40c0*/  ISETP.LT.AND P4, PT, R49, c[0x0][0x17c], !P0 ;  /* 0x00005f0031007a0c */ /* 0x000fe20004781270 */
[----:B------:R-:W-:Y:S01]  /*40d0*/  IMAD R49, R48, 0x2, R61 ;  /* 0x0000000230317824 */ /* 0x000fe200078e023d */
[C---:B------:R-:W-:Y:S01]  /*40e0*/  LEA R50, P6, R61.reuse, R36, 0x1 ;  /* 0x000000243d327211 */ /* 0x040fe200078c08ff */
[----:B------:R-:W-:Y:S01]  /*40f0*/  @P3 STG.E.U16 [R56.64], R29 ;  /* 0x0000001d38003986 */ /* 0x000fe2000c101506 */
[----:B------:R-:W-:Y:S01]  /*4100*/  ISETP.LT.AND P3, PT, R46, c[0x0][0x17c], !P0 ;  /* 0x00005f002e007a0c */ /* 0x000fe20004761270 */
[----:B--2---:R-:W-:Y:S01]  /*4110*/  IMAD R59, R48, 0x2, R49 ;  /* 0x00000002303b7824 */ /* 0x004fe200078e0231 */
[----:B------:R-:W-:-:S02]  /*4120*/  LEA.HI.X.SX32 R51, R61, R37, 0x1, P6 ;  /* 0x000000253d337211 */ /* 0x000fc400030f0eff */
[-C--:B0-----:R-:W-:Y:S02]  /*4130*/  LEA R52, P6, R49, R36.reuse, 0x1 ;  /* 0x0000002431347211 */ /* 0x081fe400078c08ff */
[----:B------:R-:W-:Y:S01]  /*4140*/  PRMT R2, R11, 0x7632, R2 ;  /* 0x000076320b027816 */ /* 0x000fe20000000002 */
[----:B------:R-:W-:Y:S01]  /*4150*/  @P1 STG.E.U16 [R50.64], R31 ;  /* 0x0000001f32001986 */ /* 0x000fe2000c101506 */
[-C--:B------:R-:W-:Y:S01]  /*4160*/  LEA.HI.X.SX32 R53, R49, R37.reuse, 0x1, P6 ;  /* 0x0000002531357211 */ /* 0x080fe200030f0eff */
[C---:B------:R-:W-:Y:S01]  /*4170*/  IMAD R49, R48.reuse, 0x2, R59 ;  /* 0x0000000230317824 */ /* 0x040fe200078e023b */
[-C--:B------:R-:W-:Y:S02]  /*4180*/  LEA R46, P6, R59, R36.reuse, 0x1 ;  /* 0x000000243b2e7211 */ /* 0x080fe400078c08ff */
[----:B------:R-:W-:Y:S01]  /*4190*/  ISETP.LT.AND P1, PT, R47, c[0x0][0x17c], !P0 ;  /* 0x00005f002f007a0c */ /* 0x000fe20004721270 */
[----:B------:R-:W-:Y:S01]  /*41a0*/  IMAD R11, R48, 0x2, R49 ;  /* 0x00000002300b7824 */ /* 0x000fe200078e0231 */
[----:B------:R-:W-:Y:S01]  /*41b0*/  LEA.HI.X.SX32 R47, R59, R37, 0x1, P6 ;  /* 0x000000253b2f7211 */ /* 0x000fe200030f0eff */
[----:B------:R-:W-:Y:S01]  /*41c0*/  @P2 STG.E.U16 [R52.64], R33 ;  /* 0x0000002134002986 */ /* 0x000fe2000c101506 */
[----:B------:R-:W-:-:S02]  /*41d0*/  LEA R4, P6, R49, R36, 0x1 ;  /* 0x0000002431047211 */ /* 0x000fc400078c08ff */
[----:B------:R-:W-:Y:S02]  /*41e0*/  PRMT R23, R5, 0x7632, R23 ;  /* 0x0000763205177816 */ /* 0x000fe40000000017 */
[-C--:B------:R-:W-:Y:S02]  /*41f0*/  LEA.HI.X.SX32 R5, R49, R37.reuse, 0x1, P6 ;  /* 0x0000002531057211 */ /* 0x080fe400030f0eff */
[----:B------:R-:W-:Y:S01]  /*4200*/  ISETP.LT.AND P2, PT, R45, c[0x0][0x17c], !P0 ;  /* 0x00005f002d007a0c */ /* 0x000fe20004741270 */
[----:B------:R-:W-:Y:S01]  /*4210*/  IMAD R45, R48, 0x2, R11 ;  /* 0x00000002302d7824 */ /* 0x000fe200078e020b */
[-C--:B------:R-:W-:Y:S01]  /*4220*/  LEA R10, P6, R11, R36.reuse, 0x1 ;  /* 0x000000240b0a7211 */ /* 0x080fe200078c08ff */
[----:B------:R-:W-:Y:S01]  /*4230*/  @P5 STG.E.U16 [R46.64], R23 ;  /* 0x000000172e005986 */ /* 0x000fe2000c101506 */
[----:B------:R-:W-:Y:S02]  /*4240*/  PRMT R3, R7, 0x7632, R3 ;  /* 0x0000763207037816 */ /* 0x000fe40000000003 */
[----:B------:R-:W-:Y:S01]  /*4250*/  LEA.HI.X.SX32 R11, R11, R37, 0x1, P6 ;  /* 0x000000250b0b7211 */ /* 0x000fe200030f0eff */
[----:B------:R0:W-:Y:S01]  /*4260*/  @P4 STG.E.U16 [R4.64], R2 ;  /* 0x0000000204004986 */ /* 0x0001e2000c101506 */
[----:B------:R-:W-:-:S02]  /*4270*/  LEA R6, P6, R45, R36, 0x1 ;  /* 0x000000242d067211 */ /* 0x000fc400078c08ff */
[----:B------:R-:W-:Y:S02]  /*4280*/  ISETP.LT.AND P4, PT, R43, c[0x0][0x17c], !P0 ;  /* 0x00005f002b007a0c */ /* 0x000fe40004781270 */
[----:B------:R-:W-:Y:S02]  /*4290*/  LEA.HI.X.SX32 R7, R45, R37, 0x1, P6 ;  /* 0x000000252d077211 */ /* 0x000fe400030f0eff */
[----:B------:R-:W-:Y:S02]  /*42a0*/  ISETP.LT.AND P5, PT, R44, c[0x0][0x17c], !P0 ;  /* 0x00005f002c007a0c */ /* 0x000fe400047a1270 */
[----:B------:R-:W-:Y:S02]  /*42b0*/  PRMT R12, R3, 0x7632, R12 ;  /* 0x00007632030c7816 */ /* 0x000fe4000000000c */
[----:B------:R-:W-:Y:S02]  /*42c0*/  PRMT R13, R13, 0x7632, R13 ;  /* 0x000076320d0d7816 */ /* 0x000fe4000000000d */
[----:B0-----:R-:W-:Y:S01]  /*42d0*/  PRMT R5, R9, 0x7632, R5 ;  /* 0x0000763209057816 */ /* 0x001fe20000000005 */
[----:B------:R-:W-:Y:S01]  /*42e0*/  IMAD R9, R48, 0x2, R45 ;  /* 0x0000000230097824 */ /* 0x000fe200078e022d */
[----:B------:R-:W-:-:S02]  /*42f0*/  PRMT R15, R15, 0x7632, R15 ;  /* 0x000076320f0f7816 */ /* 0x000fc4000000000f */
[--C-:B------:R-:W-:Y:S01]  /*4300*/  LOP3.LUT R41, R143, 0x70, R154.reuse, 0xfe, !PT ;  /* 0x000000708f297812 */ /* 0x100fe200078efe9a */
[----:B------:R-:W-:Y:S01]  /*4310*/  IMAD R43, R48, 0x2, R9 ;  /* 0x00000002302b7824 */ /* 0x000fe200078e0209 */
[----:B------:R-:W-:Y:S01]  /*4320*/  LEA R4, P6, R9, R36, 0x1 ;  /* 0x0000002409047211 */ /* 0x000fe200078c08ff */
[----:B------:R0:W-:Y:S01]  /*4330*/  @P3 STG.E.U16 [R10.64], R5 ;  /* 0x000000050a003986 */ /* 0x0001e2000c101506 */
[----:B------:R-:W-:Y:S02]  /*4340*/  ISETP.LT.AND P3, PT, R42, c[0x0][0x17c], !P0 ;  /* 0x00005f002a007a0c */ /* 0x000fe40004761270 */
[----:B------:R-:W-:Y:S01]  /*4350*/  LOP3.LUT R40, R143, 0x72, R154, 0xfe, !PT ;  /* 0x000000728f287812 */ /* 0x000fe200078efe9a */
[----:B------:R1:W-:Y:S01]  /*4360*/  @P1 STG.E.U16 [R6.64], R3 ;  /* 0x0000000306001986 */ /* 0x0003e2000c101506 */
[----:B------:R-:W-:Y:S02]  /*4370*/  ISETP.LT.AND P1, PT, R41, c[0x0][0x17c], !P0 ;  /* 0x00005f0029007a0c */ /* 0x000fe40004721270 */
[----:B------:R-:W-:-:S02]  /*4380*/  PRMT R19, R19, 0x7632, R19 ;  /* 0x0000763213137816 */ /* 0x000fc40000000013 */
[----:B------:R-:W-:Y:S02]  /*4390*/  PRMT R21, R21, 0x7632, R21 ;  /* 0x0000763215157816 */ /* 0x000fe40000000015 */
[--C-:B------:R-:W-:Y:S02]  /*43a0*/  LOP3.LUT R39, R143, 0x74, R154.reuse, 0xfe, !PT ;  /* 0x000000748f277812 */ /* 0x100fe400078efe9a */
[-C--:B0-----:R-:W-:Y:S01]  /*43b0*/  LEA.HI.X.SX32 R5, R9, R37.reuse, 0x1, P6 ;  /* 0x0000002509057211 */ /* 0x081fe200030f0eff */
[C---:B------:R-:W-:Y:S01]  /*43c0*/  IMAD R9, R48.reuse, 0x2, R43 ;  /* 0x0000000230097824 */ /* 0x040fe200078e022b */
[-C--:B------:R-:W-:Y:S02]  /*43d0*/  LEA R2, P6, R43, R36.reuse, 0x1 ;  /* 0x000000242b027211 */ /* 0x080fe400078c08ff */
[----:B------:R-:W-:Y:S01]  /*43e0*/  LOP3.LUT R38, R143, 0x76, R154, 0xfe, !PT ;  /* 0x000000768f267812 */ /* 0x000fe200078efe9a */
[C---:B-1----:R-:W-:Y:S01]  /*43f0*/  IMAD R7, R48.reuse, 0x2, R9 ;  /* 0x0000000230077824 */ /* 0x042fe200078e0209 */
[-C--:B------:R-:W-:Y:S01]  /*4400*/  LEA.HI.X.SX32 R3, R43, R37.reuse, 0x1, P6 ;  /* 0x000000252b037211 */ /* 0x080fe200030f0eff */
[----:B------:R0:W-:Y:S01]  /*4410*/  @P2 STG.E.U16 [R4.64], R12 ;  /* 0x0000000c04002986 */ /* 0x0001e2000c101506 */
[C---:B------:R-:W-:Y:S01]  /*4420*/  LEA R8, P6, R9.reuse, R36, 0x1 ;  /* 0x0000002409087211 */ /* 0x040fe200078c08ff */
[----:B------:R-:W-:Y:S01]  /*4430*/  IMAD R11, R48, 0x2, R7 ;  /* 0x00000002300b7824 */ /* 0x000fe200078e0207 */
[----:B------:R-:W-:Y:S01]  /*4440*/  ISETP.LT.AND P2, PT, R40, c[0x0][0x17c], !P0 ;  /* 0x00005f0028007a0c */ /* 0x000fe20004741270 */
[----:B------:R1:W-:Y:S01]  /*4450*/  @P5 STG.E.U16 [R2.64], R13 ;  /* 0x0000000d02005986 */ /* 0x0003e2000c101506 */
[----:B------:R-:W-:-:S02]  /*4460*/  LEA.HI.X.SX32 R9, R9, R37, 0x1, P6 ;  /* 0x0000002509097211 */ /* 0x000fc400030f0eff */
[----:B------:R-:W-:Y:S02]  /*4470*/  LEA R6, P6, R7, R36, 0x1 ;  /* 0x0000002407067211 */ /* 0x000fe400078c08ff */
[--C-:B------:R-:W-:Y:S01]  /*4480*/  LOP3.LUT R35, R143, 0x78, R154.reuse, 0xfe, !PT ;  /* 0x000000788f237812 */ /* 0x100fe200078efe9a */
[----:B------:R-:W-:Y:S01]  /*4490*/  @P4 STG.E.U16 [R8.64], R15 ;  /* 0x0000000f08004986 */ /* 0x000fe2000c101506 */
[----:B------:R-:W-:Y:S01]  /*44a0*/  LEA.HI.X.SX32 R7, R7, R37, 0x1, P6 ;  /* 0x0000002507077211 */ /* 0x000fe200030f0eff */
[----:B0-----:R-:W-:Y:S01]  /*44b0*/  IMAD R5, R48, 0x2, R11 ;  /* 0x0000000230057824 */ /* 0x001fe200078e020b */
[C-C-:B------:R-:W-:Y:S02]  /*44c0*/  LOP3.LUT R34, R143.reuse, 0x7a, R154.reuse, 0xfe, !PT ;  /* 0x0000007a8f227812 */ /* 0x140fe400078efe9a */
[----:B------:R-:W-:Y:S02]  /*44d0*/  LOP3.LUT R0, R143, 0x7c, R154, 0xfe, !PT ;  /* 0x0000007c8f007812 */ /* 0x000fe400078efe9a */
[----:B-1----:R-:W-:-:S02]  /*44e0*/  PRMT R3, R17, 0x7632, R3 ;  /* 0x0000763211037816 */ /* 0x002fc40000000003 */
[----:B------:R-:W-:Y:S02]  /*44f0*/  LEA R2, P6, R11, R36, 0x1 ;  /* 0x000000240b027211 */ /* 0x000fe400078c08ff */
[----:B------:R-:W-:Y:S01]  /*4500*/  ISETP.LT.AND P5, PT, R39, c[0x0][0x17c], !P0 ;  /* 0x00005f0027007a0c */ /* 0x000fe200047a1270 */
[----:B------:R0:W-:Y:S01]  /*4510*/  @P3 STG.E.U16 [R6.64], R3 ;  /* 0x0000000306003986 */ /* 0x0001e2000c101506 */
[----:B------:R-:W-:Y:S02]  /*4520*/  LOP3.LUT R143, R143, 0x7e, R154, 0xfe, !PT ;  /* 0x0000007e8f8f7812 */ /* 0x000fe400078efe9a */
[----:B------:R-:W-:Y:S02]  /*4530*/  ISETP.LT.AND P4, PT, R38, c[0x0][0x17c], !P0 ;  /* 0x00005f0026007a0c */ /* 0x000fe40004781270 */
[----:B------:R-:W-:Y:S02]  /*4540*/  ISETP.LT.AND P3, PT, R35, c[0x0][0x17c], !P0 ;  /* 0x00005f0023007a0c */ /* 0x000fe40004761270 */
[----:B------:R-:W-:-:S02]  /*4550*/  PRMT R23, R23, 0x7632, R23 ;  /* 0x0000763217177816 */ /* 0x000fc40000000017 */
[----:B------:R-:W-:Y:S02]  /*4560*/  PRMT R27, R27, 0x7632, R27 ;  /* 0x000076321b1b7816 */ /* 0x000fe4000000001b */
[----:B------:R-:W-:Y:S02]  /*4570*/  PRMT R25, R25, 0x7632, R25 ;  /* 0x0000763219197816 */ /* 0x000fe40000000019 */
[-C--:B0-----:R-:W-:Y:S01]  /*4580*/  LEA.HI.X.SX32 R3, R11, R37.reuse, 0x1, P6 ;  /* 0x000000250b037211 */ /* 0x081fe200030f0eff */
[C---:B------:R-:W-:Y:S01]  /*4590*/  IMAD R11, R48.reuse, 0x2, R5 ;  /* 0x00000002300b7824 */ /* 0x040fe200078e0205 */
[-C--:B------:R-:W-:Y:S02]  /*45a0*/  LEA R4, P6, R5, R36.reuse, 0x1 ;  /* 0x0000002405047211 */ /* 0x080fe400078c08ff */
[----:B------:R-:W-:Y:S01]  /*45b0*/  PRMT R29, R29, 0x7632, R29 ;  /* 0x000076321d1d7816 */ /* 0x000fe2000000001d */
[C---:B------:R-:W-:Y:S01]  /*45c0*/  IMAD R9, R48.reuse, 0x2, R11 ;  /* 0x0000000230097824 */ /* 0x040fe200078e020b */
[-C--:B------:R-:W-:Y:S01]  /*45d0*/  LEA.HI.X.SX32 R5, R5, R37.reuse, 0x1, P6 ;  /* 0x0000002505057211 */ /* 0x080fe200030f0eff */
[----:B------:R-:W-:Y:S01]  /*45e0*/  @P1 STG.E.U16 [R2.64], R19 ;  /* 0x0000001302001986 */ /* 0x000fe2000c101506 */
[-C--:B------:R-:W-:Y:S01]  /*45f0*/  LEA R6, P1, R11, R36.reuse, 0x1 ;  /* 0x000000240b067211 */ /* 0x080fe200078208ff */
[C---:B------:R-:W-:Y:S01]  /*4600*/  IMAD R13, R48.reuse, 0x2, R9 ;  /* 0x00000002300d7824 */ /* 0x040fe200078e0209 */
[----:B------:R-:W-:Y:S01]  /*4610*/  PRMT R31, R31, 0x7632, R31 ;  /* 0x000076321f1f7816 */ /* 0x000fe2000000001f */
[----:B------:R0:W-:Y:S01]  /*4620*/  @P2 STG.E.U16 [R4.64], R21 ;  /* 0x0000001504002986 */ /* 0x0001e2000c101506 */
[----:B------:R-:W-:Y:S01]  /*4630*/  LEA R8, P2, R9, R36, 0x1 ;  /* 0x0000002409087211 */ /* 0x000fe200078408ff */
[----:B------:R-:W-:Y:S01]  /*4640*/  IMAD R15, R48, 0x2, R13 ;  /* 0x00000002300f7824 */ /* 0x000fe200078e020d */
[----:B------:R-:W-:-:S02]  /*4650*/  LEA.HI.X.SX32 R7, R11, R37, 0x1, P1 ;  /* 0x000000250b077211 */ /* 0x000fc400008f0eff */
[-C--:B------:R-:W-:Y:S01]  /*4660*/  LEA R10, P6, R13, R36.reuse, 0x1 ;  /* 0x000000240d0a7211 */ /* 0x080fe200078c08ff */
[----:B------:R-:W-:Y:S01]  /*4670*/  IMAD R17, R48, 0x2, R15 ;  /* 0x0000000230117824 */ /* 0x000fe200078e020f */
[-C--:B------:R-:W-:Y:S01]  /*4680*/  LEA.HI.X.SX32 R9, R9, R37.reuse, 0x1, P2 ;  /* 0x0000002509097211 */ /* 0x080fe200010f0eff */
[----:B------:R1:W-:Y:S01]  /*4690*/  @P5 STG.E.U16 [R6.64], R23 ;  /* 0x0000001706005986 */ /* 0x0003e2000c101506 */
[----:B------:R-:W-:Y:S01]  /*46a0*/  ISETP.LT.AND P2, PT, R34, c[0x0][0x17c], !P0 ;  /* 0x00005f0022007a0c */ /* 0x000fe20004741270 */
[----:B------:R-:W-:Y:S01]  /*46b0*/  IMAD R48, R48, 0x2, R17 ;  /* 0x0000000230307824 */ /* 0x000fe200078e0211 */
[-C--:B------:R-:W-:Y:S01]  /*46c0*/  LEA.HI.X.SX32 R11, R13, R37.reuse, 0x1, P6 ;  /* 0x000000250d0b7211 */ /* 0x080fe200030f0eff */
[----:B------:R1:W-:Y:S01]  /*46d0*/  @P4 STG.E.U16 [R8.64], R27 ;  /* 0x0000001b08004986 */ /* 0x0003e2000c101506 */
[-C--:B0-----:R-:W-:Y:S02]  /*46e0*/  LEA R4, P1, R17, R36.reuse, 0x1 ;  /* 0x0000002411047211 */ /* 0x081fe400078208ff */
[----:B------:R-:W-:Y:S01]  /*46f0*/  LEA R2, P6, R15, R36, 0x1 ;  /* 0x000000240f027211 */ /* 0x000fe200078c08ff */
[----:B------:R1:W-:Y:S01]  /*4700*/  @P3 STG.E.U16 [R10.64], R25 ;  /* 0x000000190a003986 */ /* 0x0003e2000c101506 */
[----:B------:R-:W-:-:S02]  /*4710*/  LEA.HI.X.SX32 R5, R17, R37, 0x1, P1 ;  /* 0x0000002511057211 */ /* 0x000fc400008f0eff */
[----:B------:R-:W-:Y:S02]  /*4720*/  ISETP.LT.AND P1, PT, R0, c[0x0][0x17c], !P0 ;  /* 0x00005f0000007a0c */ /* 0x000fe40004721270 */
[----:B------:R-:W-:Y:S02]  /*4730*/  ISETP.LT.AND P0, PT, R143, c[0x0][0x17c], !P0 ;  /* 0x00005f008f007a0c */ /* 0x000fe40004701270 */
[----:B------:R-:W-:Y:S02]  /*4740*/  LEA.HI.X.SX32 R3, R15, R37, 0x1, P6 ;  /* 0x000000250f037211 */ /* 0x000fe400030f0eff */
[----:B------:R-:W-:-:S03]  /*4750*/  LEA R36, P6, R48, R36, 0x1 ;  /* 0x0000002430247211 */ /* 0x000fc600078c08ff */
[----:B------:R1:W-:Y:S01]  /*4760*/  @P2 STG.E.U16 [R2.64], R29 ;  /* 0x0000001d02002986 */ /* 0x0003e2000c101506 */
[----:B------:R-:W-:-:S03]  /*4770*/  LEA.HI.X.SX32 R37, R48, R37, 0x1, P6 ;  /* 0x0000002530257211 */ /* 0x000fc600030f0eff */
[----:B------:R1:W-:Y:S02]  /*4780*/  @P1 STG.E.U16 [R4.64], R31 ;  /* 0x0000001f04001986 */ /* 0x0003e4000c101506 */
[----:B------:R-:W-:Y:S05]  /*4790*/  @!P0 EXIT ;  /* 0x000000000000894d */ /* 0x000fea0003800000 */
[----:B------:R-:W-:-:S05]  /*47a0*/  PRMT R18, R33, 0x7632, R18 ;  /* 0x0000763221127816 */ /* 0x000fca0000000012 */
[----:B------:R-:W-:Y:S01]  /*47b0*/  STG.E.U16 [R36.64], R18 ;  /* 0x0000001224007986 */ /* 0x000fe2000c101506 */
[----:B------:R-:W-:Y:S05]  /*47c0*/  EXIT ;  /* 0x000000000000794d */ /* 0x000fea0003800000 */
.L_x_3:
[----:B------:R-:W-:-:S00]  /*47d0*/  BRA `(.L_x_3) ;  /* 0xfffffff000007947 */ /* 0x000fc0000383ffff */
[----:B------:R-:W-:-:S00]  /*47e0*/  NOP ;  /* 0x0000000000007918 */ /* 0x000fc00000000000 */
        /* <DEDUP_REMOVED lines=9> */
.L_x_4:


//--------------------- .nv.shared.matmul_kernel  --------------------------
	.section	.nv.shared.matmul_kernel,"aw",@nobits
	.sectionflags	@""
	.align	16
